def matmul_kernel(
    a_ptr,
    b_ptr,
    c_ptr,
    M,
    N,
    K,
    stride_am,
    stride_ak,
    stride_bk,
    stride_bn,
    stride_cm,
    stride_cn,
    BLOCK_M: tl.constexpr,
    BLOCK_N: tl.constexpr,
    BLOCK_K: tl.constexpr,
    GROUP_M: tl.constexpr,
):
    pid = tl.program_id(axis=0)
    num_pid_m = tl.cdiv(M, BLOCK_M)
    num_pid_n = tl.cdiv(N, BLOCK_N)
    num_pid_in_group = GROUP_M * num_pid_n
    group_id = pid // num_pid_in_group
    first_pid_m = group_id * GROUP_M
    group_size_m = min(num_pid_m - first_pid_m, GROUP_M)
    pid_m = first_pid_m + ((pid % num_pid_in_group) % group_size_m)
    pid_n = (pid % num_pid_in_group) // group_size_m

    offs_am = (pid_m * BLOCK_M + tl.arange(0, BLOCK_M)) % M
    offs_bn = (pid_n * BLOCK_N + tl.arange(0, BLOCK_N)) % N
    offs_k = tl.arange(0, BLOCK_K)
    a_ptrs = a_ptr + offs_am[:, None] * stride_am + offs_k[None, :] * stride_ak
    b_ptrs = b_ptr + offs_k[:, None] * stride_bk + offs_bn[None, :] * stride_bn

    acc = tl.zeros((BLOCK_M, BLOCK_N), dtype=tl.float32)
    for kk in range(0, tl.cdiv(K, BLOCK_K)):
        a = tl.load(a_ptrs, mask=offs_k[None, :] < K - kk * BLOCK_K, other=0.0)
        b = tl.load(b_ptrs, mask=offs_k[:, None] < K - kk * BLOCK_K, other=0.0)
        acc = tl.dot(a, b, acc)
        a_ptrs += BLOCK_K * stride_ak
        b_ptrs += BLOCK_K * stride_bk

    c = acc.to(c_ptr.dtype.element_ty)
    offs_cm = pid_m * BLOCK_M + tl.arange(0, BLOCK_M)
    offs_cn = pid_n * BLOCK_N + tl.arange(0, BLOCK_N)
    c_ptrs = c_ptr + offs_cm[:, None] * stride_cm + offs_cn[None, :] * stride_cn
    mask = (offs_cm[:, None] < M) & (offs_cn[None, :] < N)
    tl.store(c_ptrs, c, mask=mask)

# config = {"BLOCK_K": 128, "BLOCK_M": 32, "BLOCK_N": 32, "GROUP_M": 8, "arch": "sm_100", "dtype": "fp8e4m3", "num_ctas": 1, "num_stages": 2, "num_warps": 4}
# arch = sm_100


// ===== COMPILED SASS (sm_100a) =====

	.target	sm_100a

	.elftype	@"ET_EXEC"


//--------------------- .note.nv.tkinfo           --------------------------
	.section	.note.nv.tkinfo,"",@"SHT_NOTE"
	.sectionflags	@"SHF_NOTE_NV_TKINFO"
	.tkinfo
        /*0018*/ 	.word	0x00000081
        /*0030*/ 	.string	""
        /*0030*/ 	.string	"ptxas-blackwell"
        /*0030*/ 	.string	"Cuda compilation tools, release 12.9, V12.9.86"
        /*0030*/ 	.string	"Build cuda_12.9.r12.9/compiler.36037853_0"
        /*0030*/ 	.string	"-v  -suppress-debug-info  -lineinfo  -arch sm_100a "



//--------------------- .note.nv.cuver            --------------------------
	.section	.note.nv.cuver,"",@"SHT_NOTE"
	.sectionflags	@"SHF_NOTE_NV_CUVER"
        /*0018*/ 	.short	0x0001
        /*001a*/ 	.short	0x0064
        /*001c*/ 	.short	0x0001
        /*001e*/ 	.short	0x0000
        /*0020*/ 	.short	0x0001
        /*0022*/ 	.short	0x0000


//--------------------- .nv.info                  --------------------------
	.section	.nv.info,"",@"SHT_CUDA_INFO"
	.align	4


	//----- nvinfo : EIATTR_REGCOUNT
	.align		4
        /*0000*/ 	.byte	0x04, 0x2f
        /*0002*/ 	.short	(.L_1 - .L_0)
	.align		4
.L_0:
        /*0004*/ 	.word	index@(matmul_kernel)
        /*0008*/ 	.word	0x000000a7


	//----- nvinfo : EIATTR_FRAME_SIZE
	.align		4
.L_1:
        /*000c*/ 	.byte	0x04, 0x11
        /*000e*/ 	.short	(.L_3 - .L_2)
	.align		4
.L_2:
        /*0010*/ 	.word	index@(matmul_kernel)
        /*0014*/ 	.word	0x00000000


	//----- nvinfo : EIATTR_MIN_STACK_SIZE
	.align		4
.L_3:
        /*0018*/ 	.byte	0x04, 0x12
        /*001a*/ 	.short	(.L_5 - .L_4)
	.align		4
.L_4:
        /*001c*/ 	.word	index@(matmul_kernel)
        /*0020*/ 	.word	0x00000000
.L_5:


//--------------------- .nv.info.matmul_kernel    --------------------------
	.section	.nv.info.matmul_kernel,"",@"SHT_CUDA_INFO"
	.sectionflags	@""
	.align	4


	//----- nvinfo : EIATTR_CUDA_API_VERSION
	.align		4
        /*0000*/ 	.byte	0x04, 0x37
        /*0002*/ 	.short	(.L_7 - .L_6)
.L_6:
        /*0004*/ 	.word	0x00000081


	//----- nvinfo : EIATTR_KPARAM_INFO
	.align		4
.L_7:
        /*0008*/ 	.byte	0x04, 0x17
        /*000a*/ 	.short	(.L_9 - .L_8)
.L_8:
        /*000c*/ 	.word	0x00000000
        /*0010*/ 	.short	0x000d
        /*0012*/ 	.short	0x0048
        /*0014*/ 	.byte	0x00, 0xf4, 0x21, 0x00


	//----- nvinfo : EIATTR_KPARAM_INFO
	.align		4
.L_9:
        /*0018*/ 	.byte	0x04, 0x17
        /*001a*/ 	.short	(.L_11 - .L_10)
.L_10:
        /*001c*/ 	.word	0x00000000
        /*0020*/ 	.short	0x000c
        /*0022*/ 	.short	0x0040
        /*0024*/ 	.byte	0x00, 0xf4, 0x21, 0x00


	//----- nvinfo : EIATTR_KPARAM_INFO
	.align		4
.L_11:
        /*0028*/ 	.byte	0x04, 0x17
        /*002a*/ 	.short	(.L_13 - .L_12)
.L_12:
        /*002c*/ 	.word	0x00000000
        /*0030*/ 	.short	0x000b
        /*0032*/ 	.short	0x0038
        /*0034*/ 	.byte	0x00, 0xf0, 0x11, 0x00


	//----- nvinfo : EIATTR_KPARAM_INFO
	.align		4
.L_13:
        /*0038*/ 	.byte	0x04, 0x17
        /*003a*/ 	.short	(.L_15 - .L_14)
.L_14:
        /*003c*/ 	.word	0x00000000
        /*0040*/ 	.short	0x000a
        /*0042*/ 	.short	0x0034
        /*0044*/ 	.byte	0x00, 0xf0, 0x11, 0x00


	//----- nvinfo : EIATTR_KPARAM_INFO
	.align		4
.L_15:
        /*0048*/ 	.byte	0x04, 0x17
        /*004a*/ 	.short	(.L_17 - .L_16)
.L_16:
        /*004c*/ 	.word	0x00000000
        /*0050*/ 	.short	0x0009
        /*0052*/ 	.short	0x0030
        /*0054*/ 	.byte	0x00, 0xf0, 0x11, 0x00


	//----- nvinfo : EIATTR_KPARAM_INFO
	.align		4
.L_17:
        /*0058*/ 	.byte	0x04, 0x17
        /*005a*/ 	.short	(.L_19 - .L_18)
.L_18:
        /*005c*/ 	.word	0x00000000
        /*0060*/ 	.short	0x0008
        /*0062*/ 	.short	0x002c
        /*0064*/ 	.byte	0x00, 0xf0, 0x11, 0x00


	//----- nvinfo : EIATTR_KPARAM_INFO
	.align		4
.L_19:
        /*0068*/ 	.byte	0x04, 0x17
        /*006a*/ 	.short	(.L_21 - .L_20)
.L_20:
        /*006c*/ 	.word	0x00000000
        /*0070*/ 	.short	0x0007
        /*0072*/ 	.short	0x0028
        /*0074*/ 	.byte	0x00, 0xf0, 0x11, 0x00


	//----- nvinfo : EIATTR_KPARAM_INFO
	.align		4
.L_21:
        /*0078*/ 	.byte	0x04, 0x17
        /*007a*/ 	.short	(.L_23 - .L_22)
.L_22:
        /*007c*/ 	.word	0x00000000
        /*0080*/ 	.short	0x0006
        /*0082*/ 	.short	0x0024
        /*0084*/ 	.byte	0x00, 0xf0, 0x11, 0x00


	//----- nvinfo : EIATTR_KPARAM_INFO
	.align		4
.L_23:
        /*0088*/ 	.byte	0x04, 0x17
        /*008a*/ 	.short	(.L_25 - .L_24)
.L_24:
        /*008c*/ 	.word	0x00000000
        /*0090*/ 	.short	0x0005
        /*0092*/ 	.short	0x0020
        /*0094*/ 	.byte	0x00, 0xf0, 0x11, 0x00


	//----- nvinfo : EIATTR_KPARAM_INFO
	.align		4
.L_25:
        /*0098*/ 	.byte	0x04, 0x17
        /*009a*/ 	.short	(.L_27 - .L_26)
.L_26:
        /*009c*/ 	.word	0x00000000
        /*00a0*/ 	.short	0x0004
        /*00a2*/ 	.short	0x001c
        /*00a4*/ 	.byte	0x00, 0xf0, 0x11, 0x00


	//----- nvinfo : EIATTR_KPARAM_INFO
	.align		4
.L_27:
        /*00a8*/ 	.byte	0x04, 0x17
        /*00aa*/ 	.short	(.L_29 - .L_28)
.L_28:
        /*00ac*/ 	.word	0x00000000
        /*00b0*/ 	.short	0x0003
        /*00b2*/ 	.short	0x0018
        /*00b4*/ 	.byte	0x00, 0xf0, 0x11, 0x00


	//----- nvinfo : EIATTR_KPARAM_INFO
	.align		4
.L_29:
        /*00b8*/ 	.byte	0x04, 0x17
        /*00ba*/ 	.short	(.L_31 - .L_30)
.L_30:
        /*00bc*/ 	.word	0x00000000
        /*00c0*/ 	.short	0x0002
        /*00c2*/ 	.short	0x0010
        /*00c4*/ 	.byte	0x00, 0xf4, 0x21, 0x00


	//----- nvinfo : EIATTR_KPARAM_INFO
	.align		4
.L_31:
        /*00c8*/ 	.byte	0x04, 0x17
        /*00ca*/ 	.short	(.L_33 - .L_32)
.L_32:
        /*00cc*/ 	.word	0x00000000
        /*00d0*/ 	.short	0x0001
        /*00d2*/ 	.short	0x0008
        /*00d4*/ 	.byte	0x00, 0xf4, 0x21, 0x00


	//----- nvinfo : EIATTR_KPARAM_INFO
	.align		4
.L_33:
        /*00d8*/ 	.byte	0x04, 0x17
        /*00da*/ 	.short	(.L_35 - .L_34)
.L_34:
        /*00dc*/ 	.word	0x00000000
        /*00e0*/ 	.short	0x0000
        /*00e2*/ 	.short	0x0000
        /*00e4*/ 	.byte	0x00, 0xf4, 0x21, 0x00


	//----- nvinfo : EIATTR_SPARSE_MMA_MASK
	.align		4
.L_35:
        /*00e8*/ 	.byte	0x03, 0x50
        /*00ea*/ 	.short	0x0000


	//----- nvinfo : EIATTR_MAXREG_COUNT
	.align		4
        /*00ec*/ 	.byte	0x03, 0x1b
        /*00ee*/ 	.short	0x00ff


	//----- nvinfo : EIATTR_NUM_BARRIERS
	.align		4
        /*00f0*/ 	.byte	0x02, 0x4c
        /*00f2*/ 	.byte	0x01
	.zero		1


	//----- nvinfo : EIATTR_VRC_CTA_INIT_COUNT
	.align		4
        /*00f4*/ 	.byte	0x02, 0x4a
	.zero		1
	.zero		1


	//----- nvinfo : EIATTR_EXIT_INSTR_OFFSETS
	.align		4
        /*00f8*/ 	.byte	0x04, 0x1c
        /*00fa*/ 	.short	(.L_37 - .L_36)


	//   ....[0]....
.L_36:
        /*00fc*/ 	.word	0x00006340


	//   ....[1]....
        /*0100*/ 	.word	0x00006370


	//----- nvinfo : EIATTR_REQNTID
	.align		4
.L_37:
        /*0104*/ 	.byte	0x04, 0x10
        /*0106*/ 	.short	(.L_39 - .L_38)
.L_38:
        /*0108*/ 	.word	0x00000080
        /*010c*/ 	.word	0x00000001
        /*0110*/ 	.word	0x00000001


	//----- nvinfo : EIATTR_CBANK_PARAM_SIZE
	.align		4
.L_39:
        /*0114*/ 	.byte	0x03, 0x19
        /*0116*/ 	.short	0x0050


	//----- nvinfo : EIATTR_PARAM_CBANK
	.align		4
        /*0118*/ 	.byte	0x04, 0x0a
        /*011a*/ 	.short	(.L_41 - .L_40)
	.align		4
.L_40:
        /*011c*/ 	.word	index@(.nv.constant0.matmul_kernel)
        /*0120*/ 	.short	0x0380
        /*0122*/ 	.short	0x0050


	//----- nvinfo : EIATTR_SW_WAR
	.align		4
.L_41:
        /*0124*/ 	.byte	0x04, 0x36
        /*0126*/ 	.short	(.L_43 - .L_42)
.L_42:
        /*0128*/ 	.word	0x00000008
.L_43:


//--------------------- .nv.compat                --------------------------
	.section	.nv.compat,"",@"SHT_CUDA_COMPAT_INFO"
	.align	4
        /*0000*/ 	.byte	0x02, 0x02, 0x02, 0x00, 0x02, 0x05, 0x05, 0x00, 0x02, 0x03, 0x00, 0x00, 0x02, 0x06, 0x01, 0x00


//--------------------- .nv.callgraph             --------------------------
	.section	.nv.callgraph,"",@"SHT_CUDA_CALLGRAPH"
	.align	4
	.sectionentsize	8
	.align		4
        /*0000*/ 	.word	0x00000000
	.align		4
        /*0004*/ 	.word	0xffffffff
	.align		4
        /*0008*/ 	.word	0x00000000
	.align		4
        /*000c*/ 	.word	0xfffffffe
	.align		4
        /*0010*/ 	.word	0x00000000
	.align		4
        /*0014*/ 	.word	0xfffffffd
	.align		4
        /*0018*/ 	.word	0x00000000
	.align		4
        /*001c*/ 	.word	0xfffffffc


//--------------------- .text.matmul_kernel       --------------------------
	.section	.text.matmul_kernel,"ax",@progbits
	.align	128
        .global         matmul_kernel
        .type           matmul_kernel,@function
        .size           matmul_kernel,(.L_x_4 - matmul_kernel)
        .other          matmul_kernel,@"STO_CUDA_ENTRY STV_DEFAULT"
matmul_kernel:
.text.matmul_kernel:
[----:B------:R-:W0:Y:S08]  /*0000*/  LDC R1, c[0x0][0x37c] ;  /* 0x0000df00ff017b82 */ /* 0x000e300000000800 */
[----:B------:R-:W1:Y:S01]  /*0010*/  LDC.64 R30, c[0x0][0x398] ;  /* 0x0000e600ff1e7b82 */ /* 0x000e620000000a00 */
[----:B------:R-:W2:Y:S01]  /*0020*/  S2R R5, SR_CTAID.X ;  /* 0x0000000000057919 */ /* 0x000ea20000002500 */
[----:B------:R-:W3:Y:S01]  /*0030*/  LDCU UR5, c[0x0][0x3a0] ;  /* 0x00007400ff0577ac */ /* 0x000ee20008000800 */
[----:B------:R-:W-:Y:S01]  /*0040*/  UMOV UR4, 0x400 ;  /* 0x0000040000047882 */ /* 0x000fe20000000000 */
[----:B------:R-:W4:Y:S04]  /*0050*/  LDCU.64 UR12, c[0x0][0x358] ;  /* 0x00006b00ff0c77ac */ /* 0x000f280008000a00 */
[----:B------:R-:W5:Y:S01]  /*0060*/  S2UR UR6, SR_CgaCtaId ;  /* 0x00000000000679c3 */ /* 0x000f620000008800 */
[----:B------:R-:W0:Y:S01]  /*0070*/  LDCU UR7, c[0x0][0x3a0] ;  /* 0x00007400ff0777ac */ /* 0x000e220008000800 */
[----:B---3--:R-:W-:Y:S01]  /*0080*/  UIADD3 UR5, UPT, UPT, UR5, 0x7f, URZ ;  /* 0x0000007f05057890 */ /* 0x008fe2000fffe0ff */
[----:B-1----:R-:W-:-:S03]  /*0090*/  VIADD R0, R31, 0x1f ;  /* 0x0000001f1f007836 */ /* 0x002fc60000000000 */
[----:B------:R-:W-:Y:S02]  /*00a0*/  UISETP.GT.AND UP0, UPT, UR5, 0x7f, UPT ;  /* 0x0000007f0500788c */ /* 0x000fe4000bf04270 */
[----:B------:R-:W-:Y:S01]  /*00b0*/  SHF.R.S32.HI R3, RZ, 0x1f, R0 ;  /* 0x0000001fff037819 */ /* 0x000fe20000011400 */
[----:B-----5:R-:W-:-:S03]  /*00c0*/  ULEA UR4, UR6, UR4, 0x18 ;  /* 0x0000000406047291 */ /* 0x020fc6000f8ec0ff */
[----:B------:R-:W-:Y:S02]  /*00d0*/  LEA.HI R3, R3, R0, RZ, 0x5 ;  /* 0x0000000003037211 */ /* 0x000fe400078f28ff */
[----:B--2---:R-:W-:Y:S02]  /*00e0*/  IABS R8, R5 ;  /* 0x0000000500087213 */ /* 0x004fe40000000000 */
[----:B------:R-:W-:-:S05]  /*00f0*/  SHF.R.S32.HI R3, RZ, 0x5, R3 ;  /* 0x00000005ff037819 */ /* 0x000fca0000011403 */
[----:B------:R-:W-:-:S05]  /*0100*/  IMAD.SHL.U32 R4, R3, 0x8, RZ ;  /* 0x0000000803047824 */ /* 0x000fca00078e00ff */
[-C--:B------:R-:W-:Y:S02]  /*0110*/  IABS R7, R4.reuse ;  /* 0x0000000400077213 */ /* 0x080fe40000000000 */
[----:B------:R-:W-:Y:S02]  /*0120*/  IABS R10, R4 ;  /* 0x00000004000a7213 */ /* 0x000fe40000000000 */
[----:B------:R-:W1:Y:S08]  /*0130*/  I2F.RP R0, R7 ;  /* 0x0000000700007306 */ /* 0x000e700000209400 */
[----:B-1----:R-:W1:Y:S02]  /*0140*/  MUFU.RCP R0, R0 ;  /* 0x0000000000007308 */ /* 0x002e640000001000 */
[----:B-1----:R-:W-:-:S02]  /*0150*/  VIADD R2, R0, 0xffffffe ;  /* 0x0ffffffe00027836 */ /* 0x002fc40000000000 */
[----:B------:R-:W-:-:S04]  /*0160*/  IMAD.MOV R0, RZ, RZ, -R10 ;  /* 0x000000ffff007224 */ /* 0x000fc800078e0a0a */
[----:B------:R1:W2:Y:S02]  /*0170*/  F2I.FTZ.U32.TRUNC.NTZ R3, R2 ;  /* 0x0000000200037305 */ /* 0x0002a4000021f000 */
[----:B-1----:R-:W-:Y:S02]  /*0180*/  IMAD.MOV.U32 R2, RZ, RZ, RZ ;  /* 0x000000ffff027224 */ /* 0x002fe400078e00ff */
[----:B--2---:R-:W-:-:S04]  /*0190*/  IMAD.MOV R6, RZ, RZ, -R3 ;  /* 0x000000ffff067224 */ /* 0x004fc800078e0a03 */
[----:B------:R-:W-:Y:S02]  /*01a0*/  IMAD R9, R6, R7, RZ ;  /* 0x0000000706097224 */ /* 0x000fe400078e02ff */
[----:B------:R-:W-:Y:S02]  /*01b0*/  IMAD.MOV.U32 R6, RZ, RZ, R8 ;  /* 0x000000ffff067224 */ /* 0x000fe400078e0008 */
[----:B------:R-:W-:-:S06]  /*01c0*/  IMAD.HI.U32 R3, R3, R9, R2 ;  /* 0x0000000903037227 */ /* 0x000fcc00078e0002 */
[----:B------:R-:W-:-:S04]  /*01d0*/  IMAD.HI.U32 R3, R3, R6, RZ ;  /* 0x0000000603037227 */ /* 0x000fc800078e00ff */
[----:B------:R-:W-:-:S05]  /*01e0*/  IMAD R0, R3, R0, R6 ;  /* 0x0000000003007224 */ /* 0x000fca00078e0206 */
[----:B------:R-:W-:-:S13]  /*01f0*/  ISETP.GT.U32.AND P1, PT, R7, R0, PT ;  /* 0x000000000700720c */ /* 0x000fda0003f24070 */
[----:B------:R-:W-:Y:S02]  /*0200*/  @!P1 IMAD.IADD R0, R0, 0x1, -R7 ;  /* 0x0000000100009824 */ /* 0x000fe400078e0a07 */
[----:B------:R-:W-:Y:S01]  /*0210*/  @!P1 VIADD R3, R3, 0x1 ;  /* 0x0000000103039836 */ /* 0x000fe20000000000 */
[----:B------:R-:W-:Y:S02]  /*0220*/  ISETP.NE.AND P1, PT, R4, RZ, PT ;  /* 0x000000ff0400720c */ /* 0x000fe40003f25270 */
[----:B------:R-:W-:Y:S02]  /*0230*/  ISETP.GE.U32.AND P0, PT, R0, R7, PT ;  /* 0x000000070000720c */ /* 0x000fe40003f06070 */
[----:B------:R-:W-:-:S04]  /*0240*/  LOP3.LUT R0, R5, R4, RZ, 0x3c, !PT ;  /* 0x0000000405007212 */ /* 0x000fc800078e3cff */
[----:B------:R-:W-:Y:S01]  /*0250*/  ISETP.GE.AND P2, PT, R0, RZ, PT ;  /* 0x000000ff0000720c */ /* 0x000fe20003f46270 */
[----:B------:R-:W-:-:S06]  /*0260*/  VIADD R0, R30, 0x1f ;  /* 0x0000001f1e007836 */ /* 0x000fcc0000000000 */
[----:B------:R-:W-:-:S04]  /*0270*/  @P0 VIADD R3, R3, 0x1 ;  /* 0x0000000103030836 */ /* 0x000fc80000000000 */
[----:B------:R-:W-:Y:S01]  /*0280*/  IMAD.MOV.U32 R2, RZ, RZ, R3 ;  /* 0x000000ffff027224 */ /* 0x000fe200078e0003 */
[----:B------:R-:W-:-:S03]  /*0290*/  SHF.R.S32.HI R3, RZ, 0x1f, R0 ;  /* 0x0000001fff037819 */ /* 0x000fc60000011400 */
[----:B------:R-:W-:Y:S01]  /*02a0*/  @!P2 IMAD.MOV R2, RZ, RZ, -R2 ;  /* 0x000000ffff02a224 */ /* 0x000fe200078e0a02 */
[----:B------:R-:W-:Y:S02]  /*02b0*/  @!P1 LOP3.LUT R2, RZ, R4, RZ, 0x33, !PT ;  /* 0x00000004ff029212 */ /* 0x000fe400078e33ff */
[----:B------:R-:W-:-:S03]  /*02c0*/  LEA.HI R3, R3, R0, RZ, 0x5 ;  /* 0x0000000003037211 */ /* 0x000fc600078f28ff */
[----:B------:R-:W-:Y:S02]  /*02d0*/  IMAD.SHL.U32 R6, R2, 0x8, RZ ;  /* 0x0000000802067824 */ /* 0x000fe400078e00ff */
[----:B------:R-:W-:-:S03]  /*02e0*/  IMAD.MOV R2, RZ, RZ, -R2 ;  /* 0x000000ffff027224 */ /* 0x000fc600078e0a02 */
[----:B------:R-:W-:Y:S01]  /*02f0*/  LEA.HI.SX32 R3, R3, -R6, 0x1b ;  /* 0x8000000603037211 */ /* 0x000fe200078fdaff */
[----:B------:R-:W-:-:S03]  /*0300*/  IMAD R4, R4, R2, R5 ;  /* 0x0000000204047224 */ /* 0x000fc600078e0205 */
[----:B------:R-:W-:Y:S02]  /*0310*/  VIMNMX R11, PT, PT, R3, 0x8, PT ;  /* 0x00000008030b7848 */ /* 0x000fe40003fe0100 */
[----:B------:R-:W-:Y:S02]  /*0320*/  IABS R9, R4 ;  /* 0x0000000400097213 */ /* 0x000fe40000000000 */
[----:B------:R-:W-:-:S04]  /*0330*/  IABS R7, R11 ;  /* 0x0000000b00077213 */ /* 0x000fc80000000000 */
[----:B------:R-:W1:Y:S08]  /*0340*/  I2F.RP R0, R7 ;  /* 0x0000000700007306 */ /* 0x000e700000209400 */
[----:B-1----:R-:W1:Y:S02]  /*0350*/  MUFU.RCP R0, R0 ;  /* 0x0000000000007308 */ /* 0x002e640000001000 */
[----:B-1----:R-:W-:-:S06]  /*0360*/  VIADD R3, R0, 0xffffffe ;  /* 0x0ffffffe00037836 */ /* 0x002fcc0000000000 */
[----:B------:R-:W1:Y:S02]  /*0370*/  F2I.FTZ.U32.TRUNC.NTZ R3, R3 ;  /* 0x0000000300037305 */ /* 0x000e64000021f000 */
[----:B-1----:R-:W-:-:S04]  /*0380*/  IMAD.MOV R8, RZ, RZ, -R3 ;  /* 0x000000ffff087224 */ /* 0x002fc800078e0a03 */
[----:B------:R-:W-:Y:S01]  /*0390*/  IMAD.MOV.U32 R2, RZ, RZ, R8 ;  /* 0x000000ffff027224 */ /* 0x000fe200078e0008 */
[----:B------:R-:W-:-:S03]  /*03a0*/  IABS R8, R11 ;  /* 0x0000000b00087213 */ /* 0x000fc60000000000 */
[----:B------:R-:W-:Y:S02]  /*03b0*/  IMAD R5, R2, R7, RZ ;  /* 0x0000000702057224 */ /* 0x000fe400078e02ff */
[----:B------:R-:W-:Y:S02]  /*03c0*/  IMAD.MOV.U32 R2, RZ, RZ, RZ ;  /* 0x000000ffff027224 */ /* 0x000fe400078e00ff */
[----:B------:R-:W-:Y:S02]  /*03d0*/  IMAD.MOV R0, RZ, RZ, -R8 ;  /* 0x000000ffff007224 */ /* 0x000fe400078e0a08 */
[----:B------:R-:W-:Y:S01]  /*03e0*/  IMAD.HI.U32 R2, R3, R5, R2 ;  /* 0x0000000503027227 */ /* 0x000fe200078e0002 */
[----:B------:R-:W-:-:S04]  /*03f0*/  LOP3.LUT R3, R4, R11, RZ, 0x3c, !PT ;  /* 0x0000000b04037212 */ /* 0x000fc800078e3cff */
[----:B------:R-:W-:Y:S01]  /*0400*/  ISETP.GE.AND P2, PT, R3, RZ, PT ;  /* 0x000000ff0300720c */ /* 0x000fe20003f46270 */
[----:B------:R-:W-:-:S04]  /*0410*/  IMAD.HI.U32 R2, R2, R9, RZ ;  /* 0x0000000902027227 */ /* 0x000fc800078e00ff */
[----:B------:R-:W-:-:S05]  /*0420*/  IMAD R0, R2, R0, R9 ;  /* 0x0000000002007224 */ /* 0x000fca00078e0209 */
[----:B------:R-:W-:-:S13]  /*0430*/  ISETP.GT.U32.AND P1, PT, R7, R0, PT ;  /* 0x000000000700720c */ /* 0x000fda0003f24070 */
[----:B------:R-:W-:Y:S02]  /*0440*/  @!P1 IMAD.IADD R0, R0, 0x1, -R7 ;  /* 0x0000000100009824 */ /* 0x000fe400078e0a07 */
[----:B------:R-:W-:Y:S01]  /*0450*/  @!P1 VIADD R2, R2, 0x1 ;  /* 0x0000000102029836 */ /* 0x000fe20000000000 */
[----:B------:R-:W-:Y:S02]  /*0460*/  ISETP.NE.AND P1, PT, R11, RZ, PT ;  /* 0x000000ff0b00720c */ /* 0x000fe40003f25270 */
[----:B------:R-:W-:Y:S02]  /*0470*/  ISETP.GE.U32.AND P0, PT, R0, R7, PT ;  /* 0x000000070000720c */ /* 0x000fe40003f06070 */
[----:B------:R-:W1:Y:S11]  /*0480*/  S2R R0, SR_TID.X ;  /* 0x0000000000007919 */ /* 0x000e760000002100 */
[----:B------:R-:W-:-:S04]  /*0490*/  @P0 VIADD R2, R2, 0x1 ;  /* 0x0000000102020836 */ /* 0x000fc80000000000 */
[----:B------:R-:W-:-:S04]  /*04a0*/  IMAD.MOV.U32 R3, RZ, RZ, R2 ;  /* 0x000000ffff037224 */ /* 0x000fc800078e0002 */
[----:B------:R-:W-:Y:S01]  /*04b0*/  @!P2 IMAD.MOV R3, RZ, RZ, -R3 ;  /* 0x000000ffff03a224 */ /* 0x000fe200078e0a03 */
[----:B------:R-:W-:-:S05]  /*04c0*/  @!P1 LOP3.LUT R3, RZ, R11, RZ, 0x33, !PT ;  /* 0x0000000bff039212 */ /* 0x000fca00078e33ff */
[----:B------:R-:W-:Y:S02]  /*04d0*/  IMAD.MOV R2, RZ, RZ, -R3 ;  /* 0x000000ffff027224 */ /* 0x000fe400078e0a03 */
[----:B------:R-:W-:Y:S02]  /*04e0*/  IMAD.SHL.U32 R3, R3, 0x20, RZ ;  /* 0x0000002003037824 */ /* 0x000fe400078e00ff */
[----:B------:R-:W-:Y:S01]  /*04f0*/  IMAD R2, R11, R2, R4 ;  /* 0x000000020b027224 */ /* 0x000fe200078e0204 */
[----:B-1----:R-:W-:-:S03]  /*0500*/  SHF.R.U32.HI R98, RZ, 0x5, R0 ;  /* 0x00000005ff627819 */ /* 0x002fc60000011600 */
[----:B------:R-:W-:Y:S01]  /*0510*/  IMAD.IADD R2, R6, 0x1, R2 ;  /* 0x0000000106027824 */ /* 0x000fe200078e0202 */
[----:B------:R-:W-:Y:S02]  /*0520*/  LOP3.LUT R5, R0, 0x1f, RZ, 0xc0, !PT ;  /* 0x0000001f00057812 */ /* 0x000fe400078ec0ff */
[----:B------:R-:W-:Y:S02]  /*0530*/  SGXT.U32 R98, R98, 0x2 ;  /* 0x000000026262781a */ /* 0x000fe40000000000 */
[----:B------:R-:W-:Y:S01]  /*0540*/  LEA.HI R18, R0, 0x1c, RZ, 0x1b ;  /* 0x0000001c00127811 */ /* 0x000fe200078fd8ff */
[----:B------:R-:W-:Y:S01]  /*0550*/  IMAD R2, R2, 0x20, R5 ;  /* 0x0000002002027824 */ /* 0x000fe200078e0205 */
[C---:B------:R-:W-:Y:S02]  /*0560*/  LOP3.LUT R102, R98.reuse, 0x4, RZ, 0xfc, !PT ;  /* 0x0000000462667812 */ /* 0x040fe400078efcff */
[C---:B------:R-:W-:Y:S02]  /*0570*/  LOP3.LUT R28, R98.reuse, 0x8, RZ, 0xfc, !PT ;  /* 0x00000008621c7812 */ /* 0x040fe400078efcff */
[----:B------:R-:W-:-:S02]  /*0580*/  LOP3.LUT R26, R98, 0xc, RZ, 0xfc, !PT ;  /* 0x0000000c621a7812 */ /* 0x000fc400078efcff */
[C---:B------:R-:W-:Y:S02]  /*0590*/  LOP3.LUT R24, R98.reuse, 0x10, RZ, 0xfc, !PT ;  /* 0x0000001062187812 */ /* 0x040fe400078efcff */
[C---:B------:R-:W-:Y:S02]  /*05a0*/  LOP3.LUT R22, R98.reuse, 0x14, RZ, 0xfc, !PT ;  /* 0x0000001462167812 */ /* 0x040fe400078efcff */
[----:B------:R-:W-:Y:S01]  /*05b0*/  LOP3.LUT R20, R98, 0x18, RZ, 0xfc, !PT ;  /* 0x0000001862147812 */ /* 0x000fe200078efcff */
[----:B0---4-:R-:W-:Y:S06]  /*05c0*/  BRA.U UP0, `(.L_x_0) ;  /* 0x0000000100187547 */ /* 0x011fec000b800000 */
[----:B------:R-:W-:Y:S01]  /*05d0*/  IMAD.SHL.U32 R4, R0, 0x20, RZ ;  /* 0x0000002000047824 */ /* 0x000fe200078e00ff */
[----:B------:R-:W-:Y:S02]  /*05e0*/  CS2R R60, SRZ ;  /* 0x00000000003c7805 */ /* 0x000fe4000001ff00 */
[----:B------:R-:W-:Y:S02]  /*05f0*/  CS2R R62, SRZ ;  /* 0x00000000003e7805 */ /* 0x000fe4000001ff00 */
[----:B------:R-:W-:Y:S02]  /*0600*/  CS2R R64, SRZ ;  /* 0x0000000000407805 */ /* 0x000fe4000001ff00 */
[----:B------:R-:W-:Y:S01]  /*0610*/  CS2R R66, SRZ ;  /* 0x0000000000427805 */ /* 0x000fe2000001ff00 */
[----:B------:R-:W-:Y:S06]  /*0620*/  BRA `(.L_x_1) ;  /* 0x0000005400887947 */ /* 0x000fec0003800000 */
.L_x_0:
[----:B------:R-:W-:Y:S01]  /*0630*/  IABS R14, R30 ;  /* 0x0000001e000e7213 */ /* 0x000fe20000000000 */
[C---:B------:R-:W-:Y:S01]  /*0640*/  VIADD R15, R3.reuse, 0x1d ;  /* 0x0000001d030f7836 */ /* 0x040fe20000000000 */
[----:B------:R-:W-:Y:S01]  /*0650*/  IABS R5, R31 ;  /* 0x0000001f00057213 */ /* 0x000fe20000000000 */
[C---:B------:R-:W-:Y:S01]  /*0660*/  VIADD R16, R3.reuse, 0x1c ;  /* 0x0000001c03107836 */ /* 0x040fe20000000000 */
[----:B------:R-:W0:Y:S01]  /*0670*/  I2F.RP R9, R14 ;  /* 0x0000000e00097306 */ /* 0x000e220000209400 */
[----:B------:R-:W-:Y:S01]  /*0680*/  IABS R10, R2 ;  /* 0x00000002000a7213 */ /* 0x000fe20000000000 */
[C---:B------:R-:W-:Y:S01]  /*0690*/  VIADD R21, R3.reuse, 0x1a ;  /* 0x0000001a03157836 */ /* 0x040fe20000000000 */
[----:B------:R-:W-:Y:S01]  /*06a0*/  ISETP.GE.AND P4, PT, R2, RZ, PT ;  /* 0x000000ff0200720c */ /* 0x000fe20003f86270 */
[C---:B------:R-:W-:Y:S01]  /*06b0*/  VIADD R25, R3.reuse, 0x18 ;  /* 0x0000001803197836 */ /* 0x040fe20000000000 */
[----:B------:R-:W-:Y:S01]  /*06c0*/  IABS R12, R15 ;  /* 0x0000000f000c7213 */ /* 0x000fe20000000000 */
[C---:B------:R-:W-:Y:S01]  /*06d0*/  VIADD R23, R3.reuse, 0x19 ;  /* 0x0000001903177836 */ /* 0x040fe20000000000 */
[----:B------:R-:W-:Y:S01]  /*06e0*/  IABS R13, R16 ;  /* 0x00000010000d7213 */ /* 0x000fe20000000000 */
[----:B------:R-:W1:Y:S01]  /*06f0*/  I2F.RP R4, R5 ;  /* 0x0000000500047306 */ /* 0x000e620000209400 */
[----:B------:R-:W-:Y:S01]  /*0700*/  ISETP.NE.AND P3, PT, R30, RZ, PT ;  /* 0x000000ff1e00720c */ /* 0x000fe20003f65270 */
[----:B------:R-:W-:Y:S01]  /*0710*/  VIADD R27, R3, 0x17 ;  /* 0x00000017031b7836 */ /* 0x000fe20000000000 */
[----:B------:R-:W-:Y:S01]  /*0720*/  ISETP.GE.AND P2, PT, R15, RZ, PT ;  /* 0x000000ff0f00720c */ /* 0x000fe20003f46270 */
[C---:B------:R-:W-:Y:S01]  /*0730*/  VIADD R29, R3.reuse, 0xe ;  /* 0x0000000e031d7836 */ /* 0x040fe20000000000 */
[----:B------:R-:W-:Y:S01]  /*0740*/  IABS R15, R21 ;  /* 0x00000015000f7213 */ /* 0x000fe20000000000 */
[C---:B------:R-:W-:Y:S01]  /*0750*/  VIADD R33, R3.reuse, 0x7 ;  /* 0x0000000703217836 */ /* 0x040fe20000000000 */
[----:B------:R-:W-:Y:S01]  /*0760*/  IABS R19, R25 ;  /* 0x0000001900137213 */ /* 0x000fe20000000000 */
[----:B0-----:R-:W0:Y:S01]  /*0770*/  MUFU.RCP R9, R9 ;  /* 0x0000000900097308 */ /* 0x001e220000001000 */
[----:B------:R-:W-:Y:S01]  /*0780*/  IABS R17, R23 ;  /* 0x0000001700117213 */ /* 0x000fe20000000000 */
[C---:B------:R-:W-:Y:S01]  /*0790*/  VIADD R35, R3.reuse, 0x6 ;  /* 0x0000000603237836 */ /* 0x040fe20000000000 */
[----:B------:R-:W-:Y:S01]  /*07a0*/  IABS R40, R29 ;  /* 0x0000001d00287213 */ /* 0x000fe20000000000 */
[C---:B------:R-:W-:Y:S01]  /*07b0*/  VIADD R37, R3.reuse, 0x4 ;  /* 0x0000000403257836 */ /* 0x040fe20000000000 */
[----:B------:R-:W-:Y:S01]  /*07c0*/  IABS R54, R33 ;  /* 0x0000002100367213 */ /* 0x000fe20000000000 */
[C---:B------:R-:W-:Y:S01]  /*07d0*/  VIADD R41, R3.reuse, 0x2 ;  /* 0x0000000203297836 */ /* 0x040fe20000000000 */
[----:B------:R-:W-:Y:S01]  /*07e0*/  IABS R56, R35 ;  /* 0x0000002300387213 */ /* 0x000fe20000000000 */
[----:B-1----:R-:W1:Y:S01]  /*07f0*/  MUFU.RCP R4, R4 ;  /* 0x0000000400047308 */ /* 0x002e620000001000 */
[----:B------:R-:W-:Y:S01]  /*0800*/  IABS R60, R37 ;  /* 0x00000025003c7213 */ /* 0x000fe20000000000 */
[C---:B------:R-:W-:Y:S01]  /*0810*/  VIADD R39, R3.reuse, 0x3 ;  /* 0x0000000303277836 */ /* 0x040fe20000000000 */
[----:B------:R-:W-:Y:S01]  /*0820*/  IABS R64, R41 ;  /* 0x0000002900407213 */ /* 0x000fe20000000000 */
[----:B------:R-:W-:Y:S01]  /*0830*/  VIADD R43, R3, 0x1 ;  /* 0x00000001032b7836 */ /* 0x000fe20000000000 */
[----:B------:R-:W-:Y:S01]  /*0840*/  IABS R68, R3 ;  /* 0x0000000300447213 */ /* 0x000fe20000000000 */
[----:B------:R-:W2:Y:S01]  /*0850*/  LDCU UR6, c[0x0][0x3b0] ;  /* 0x00007600ff0677ac */ /* 0x000ea20008000800 */
[----:B------:R-:W-:Y:S01]  /*0860*/  IABS R62, R39 ;  /* 0x00000027003e7213 */ /* 0x000fe20000000000 */
[----:B0-----:R-:W-:Y:S01]  /*0870*/  VIADD R6, R9, 0xffffffe ;  /* 0x0ffffffe09067836 */ /* 0x001fe20000000000 */
[----:B------:R-:W-:Y:S01]  /*0880*/  IABS R66, R43 ;  /* 0x0000002b00427213 */ /* 0x000fe20000000000 */
[----:B------:R-:W0:Y:S01]  /*0890*/  LDCU.128 UR8, c[0x0][0x380] ;  /* 0x00007000ff0877ac */ /* 0x000e220008000c00 */
[C---:B------:R-:W-:Y:S01]  /*08a0*/  LOP3.LUT R80, R98.reuse, 0x50, RZ, 0xfc, !PT ;  /* 0x0000005062507812 */ /* 0x040fe200078efcff */
[----:B------:R3:W4:Y:S01]  /*08b0*/  F2I.FTZ.U32.TRUNC.NTZ R7, R6 ;  /* 0x0000000600077305 */ /* 0x000722000021f000 */
[C---:B------:R-:W-:Y:S01]  /*08c0*/  LOP3.LUT R82, R98.reuse, 0x54, RZ, 0xfc, !PT ;  /* 0x0000005462527812 */ /* 0x040fe200078efcff */
[----:B------:R-:W5:Y:S01]  /*08d0*/  LDCU UR44, c[0x0][0x3a4] ;  /* 0x00007480ff2c77ac */ /* 0x000f620008000800 */
[----:B------:R-:W-:Y:S01]  /*08e0*/  LOP3.LUT R84, R98, 0x58, RZ, 0xfc, !PT ;  /* 0x0000005862547812 */ /* 0x000fe200078efcff */
[----:B-1----:R-:W-:Y:S01]  /*08f0*/  VIADD R8, R4, 0xffffffe ;  /* 0x0ffffffe04087836 */ /* 0x002fe20000000000 */
[C---:B------:R-:W-:Y:S01]  /*0900*/  LOP3.LUT R86, R98.reuse, 0x60, RZ, 0xfc, !PT ;  /* 0x0000006062567812 */ /* 0x040fe200078efcff */
[----:B------:R-:W-:Y:S01]  /*0910*/  VIADD R4, R3, 0x1f ;  /* 0x0000001f03047836 */ /* 0x000fe20000000000 */
[----:B------:R-:W1:Y:S01]  /*0920*/  LDCU UR71, c[0x0][0x3ac] ;  /* 0x00007580ff4777ac */ /* 0x000e620008000800 */
[----:B------:R0:W1:Y:S01]  /*0930*/  F2I.FTZ.U32.TRUNC.NTZ R9, R8 ;  /* 0x0000000800097305 */ /* 0x000062000021f000 */
[----:B---3--:R-:W-:Y:S01]  /*0940*/  IMAD.MOV.U32 R6, RZ, RZ, RZ ;  /* 0x000000ffff067224 */ /* 0x008fe200078e00ff */
[----:B------:R-:W-:Y:S01]  /*0950*/  LOP3.LUT R88, R98, 0x64, RZ, 0xfc, !PT ;  /* 0x0000006462587812 */ /* 0x000fe200078efcff */
[----:B------:R-:W3:Y:S01]  /*0960*/  LDCU UR72, c[0x0][0x3a8] ;  /* 0x00007500ff4877ac */ /* 0x000ee20008000800 */
[----:B------:R-:W-:-:S02]  /*0970*/  ISETP.GE.AND P0, PT, R4, RZ, PT ;  /* 0x000000ff0400720c */ /* 0x000fc40003f06270 */
[C---:B------:R-:W-:Y:S01]  /*0980*/  LOP3.LUT R90, R98.reuse, 0x68, RZ, 0xfc, !PT ;  /* 0x00000068625a7812 */ /* 0x040fe200078efcff */
[--C-:B----4-:R-:W-:Y:S01]  /*0990*/  IMAD.MOV R11, RZ, RZ, -R7.reuse ;  /* 0x000000ffff0b7224 */ /* 0x110fe200078e0a07 */
[C---:B------:R-:W-:Y:S01]  /*09a0*/  LOP3.LUT R92, R98.reuse, 0x6c, RZ, 0xfc, !PT ;  /* 0x0000006c625c7812 */ /* 0x040fe200078efcff */
[----:B0-----:R-:W-:Y:S01]  /*09b0*/  IMAD.MOV.U32 R8, RZ, RZ, RZ ;  /* 0x000000ffff087224 */ /* 0x001fe200078e00ff */
[C---:B------:R-:W-:Y:S01]  /*09c0*/  LOP3.LUT R94, R98.reuse, 0x70, RZ, 0xfc, !PT ;  /* 0x00000070625e7812 */ /* 0x040fe200078efcff */
[----:B------:R-:W-:Y:S01]  /*09d0*/  IMAD R11, R11, R14, RZ ;  /* 0x0000000e0b0b7224 */ /* 0x000fe200078e02ff */
[C---:B------:R-:W-:Y:S02]  /*09e0*/  LOP3.LUT R96, R98.reuse, 0x74, RZ, 0xfc, !PT ;  /* 0x0000007462607812 */ /* 0x040fe400078efcff */
[----:B------:R-:W-:Y:S01]  /*09f0*/  LOP3.LUT R100, R98, 0x78, RZ, 0xfc, !PT ;  /* 0x0000007862647812 */ /* 0x000fe200078efcff */
[----:B------:R-:W-:Y:S01]  /*0a00*/  IMAD.HI.U32 R7, R7, R11, R6 ;  /* 0x0000000b07077227 */ /* 0x000fe200078e0006 */
[----:B------:R-:W-:-:S02]  /*0a10*/  LEA.HI R104, R0, 0x7c, RZ, 0x1b ;  /* 0x0000007c00687811 */ /* 0x000fc400078fd8ff */
[C---:B------:R-:W-:Y:S01]  /*0a20*/  LEA.HI R106, R0.reuse, 0x5c, RZ, 0x1b ;  /* 0x0000005c006a7811 */ /* 0x040fe200078fd8ff */
[----:B------:R-:W-:Y:S01]  /*0a30*/  IMAD.MOV.U32 R11, RZ, RZ, R10 ;  /* 0x000000ffff0b7224 */ /* 0x000fe200078e000a */
[----:B------:R-:W-:Y:S01]  /*0a40*/  LEA.HI R108, R0, 0x3c, RZ, 0x1b ;  /* 0x0000003c006c7811 */ /* 0x000fe200078fd8ff */
[----:B-1----:R-:W-:Y:S02]  /*0a50*/  IMAD.MOV R6, RZ, RZ, -R9 ;  /* 0x000000ffff067224 */ /* 0x002fe400078e0a09 */
[----:B------:R-:W-:-:S04]  /*0a60*/  IMAD.HI.U32 R7, R7, R11, RZ ;  /* 0x0000000b07077227 */ /* 0x000fc800078e00ff */
[----:B------:R-:W-:Y:S02]  /*0a70*/  IMAD.MOV R7, RZ, RZ, -R7 ;  /* 0x000000ffff077224 */ /* 0x000fe400078e0a07 */
[----:B------:R-:W-:Y:S02]  /*0a80*/  VIADD R10, R3, 0x1e ;  /* 0x0000001e030a7836 */ /* 0x000fe40000000000 */
[----:B------:R-:W-:Y:S02]  /*0a90*/  IMAD R11, R14, R7, R11 ;  /* 0x000000070e0b7224 */ /* 0x000fe400078e020b */
[----:B------:R-:W-:Y:S01]  /*0aa0*/  IMAD R7, R6, R5, RZ ;  /* 0x0000000506077224 */ /* 0x000fe200078e02ff */
[----:B------:R-:W-:Y:S01]  /*0ab0*/  IABS R6, R4 ;  /* 0x0000000400067213 */ /* 0x000fe20000000000 */
[----:B---3--:R-:W-:Y:S01]  /*0ac0*/  IMAD R18, R18, UR72, RZ ;  /* 0x0000004812127c24 */ /* 0x008fe2000f8e02ff */
[----:B------:R-:W-:Y:S01]  /*0ad0*/  ISETP.GT.U32.AND P1, PT, R14, R11, PT ;  /* 0x0000000b0e00720c */ /* 0x000fe20003f24070 */
[----:B------:R-:W-:Y:S01]  /*0ae0*/  IMAD.HI.U32 R8, R9, R7, R8 ;  /* 0x0000000709087227 */ /* 0x000fe200078e0008 */
[----:B------:R-:W-:-:S02]  /*0af0*/  IABS R9, R10 ;  /* 0x0000000a00097213 */ /* 0x000fc40000000000 */
[----:B------:R-:W-:Y:S01]  /*0b00*/  ISETP.GE.AND P5, PT, R10, RZ, PT ;  /* 0x000000ff0a00720c */ /* 0x000fe20003fa6270 */
[----:B------:R-:W-:Y:S02]  /*0b10*/  IMAD.MOV.U32 R7, RZ, RZ, R6 ;  /* 0x000000ffff077224 */ /* 0x000fe400078e0006 */
[----:B------:R-:W-:-:S04]  /*0b20*/  IMAD.HI.U32 R6, R8, R9, RZ ;  /* 0x0000000908067227 */ /* 0x000fc800078e00ff */
[----:B------:R-:W-:-:S04]  /*0b30*/  IMAD.HI.U32 R4, R8, R7, RZ ;  /* 0x0000000708047227 */ /* 0x000fc800078e00ff */
[----:B------:R-:W-:Y:S02]  /*0b40*/  @!P1 IMAD.IADD R11, R11, 0x1, -R14 ;  /* 0x000000010b0b9824 */ /* 0x000fe400078e0a0e */
[----:B------:R-:W-:Y:S02]  /*0b50*/  IMAD.MOV R4, RZ, RZ, -R4 ;  /* 0x000000ffff047224 */ /* 0x000fe400078e0a04 */
[----:B------:R-:W-:Y:S01]  /*0b60*/  IMAD.MOV R10, RZ, RZ, -R6 ;  /* 0x000000ffff0a7224 */ /* 0x000fe200078e0a06 */
[----:B------:R-:W-:Y:S01]  /*0b70*/  ISETP.GT.U32.AND P1, PT, R14, R11, PT ;  /* 0x0000000b0e00720c */ /* 0x000fe20003f24070 */
[C---:B------:R-:W-:Y:S02]  /*0b80*/  IMAD R6, R5.reuse, R4, R7 ;  /* 0x0000000405067224 */ /* 0x040fe400078e0207 */
[----:B------:R-:W-:Y:S02]  /*0b90*/  IMAD R7, R5, R10, R9 ;  /* 0x0000000a05077224 */ /* 0x000fe400078e0209 */
[----:B------:R-:W-:-:S03]  /*0ba0*/  IMAD.HI.U32 R9, R8, R12, RZ ;  /* 0x0000000c08097227 */ /* 0x000fc600078e00ff */
[----:B------:R-:W-:Y:S01]  /*0bb0*/  ISETP.GT.U32.AND P6, PT, R5, R7, PT ;  /* 0x000000070500720c */ /* 0x000fe20003fc4070 */
[----:B------:R-:W-:-:S04]  /*0bc0*/  IMAD.HI.U32 R10, R8, R13, RZ ;  /* 0x0000000d080a7227 */ /* 0x000fc800078e00ff */
[----:B------:R-:W-:Y:S01]  /*0bd0*/  @!P1 IMAD.IADD R11, R11, 0x1, -R14 ;  /* 0x000000010b0b9824 */ /* 0x000fe200078e0a0e */
[----:B------:R-:W-:Y:S01]  /*0be0*/  ISETP.GT.U32.AND P1, PT, R5, R6, PT ;  /* 0x000000060500720c */ /* 0x000fe20003f24070 */
[----:B------:R-:W-:Y:S02]  /*0bf0*/  IMAD.MOV R9, RZ, RZ, -R9 ;  /* 0x000000ffff097224 */ /* 0x000fe400078e0a09 */
[----:B------:R-:W-:Y:S02]  /*0c00*/  IMAD.MOV.U32 R4, RZ, RZ, R11 ;  /* 0x000000ffff047224 */ /* 0x000fe400078e000b */
[----:B------:R-:W-:Y:S02]  /*0c10*/  IMAD.MOV R14, RZ, RZ, -R10 ;  /* 0x000000ffff0e7224 */ /* 0x000fe400078e0a0a */
[----:B------:R-:W-:Y:S01]  /*0c20*/  @!P4 IMAD.MOV R4, RZ, RZ, -R4 ;  /* 0x000000ffff04c224 */ /* 0x000fe200078e0a04 */
[----:B------:R-:W-:Y:S01]  /*0c30*/  ISETP.GE.AND P4, PT, R16, RZ, PT ;  /* 0x000000ff1000720c */ /* 0x000fe20003f86270 */
[----:B------:R-:W-:Y:S01]  /*0c40*/  VIADD R16, R3, 0x1b ;  /* 0x0000001b03107836 */ /* 0x000fe20000000000 */
[----:B------:R-:W-:Y:S01]  /*0c50*/  @!P3 LOP3.LUT R4, RZ, R30, RZ, 0x33, !PT ;  /* 0x0000001eff04b212 */ /* 0x000fe200078e33ff */
[----:B------:R-:W-:-:S02]  /*0c60*/  IMAD R10, R5, R9, R12 ;  /* 0x00000009050a7224 */ /* 0x000fc400078e020c */
[----:B------:R-:W-:Y:S01]  /*0c70*/  @!P1 IMAD.IADD R6, R6, 0x1, -R5 ;  /* 0x0000000106069824 */ /* 0x000fe200078e0a05 */
[----:B------:R-:W-:Y:S01]  /*0c80*/  IABS R12, R16 ;  /* 0x00000010000c7213 */ /* 0x000fe20000000000 */
[C---:B------:R-:W-:Y:S01]  /*0c90*/  IMAD R11, R5.reuse, R14, R13 ;  /* 0x0000000e050b7224 */ /* 0x040fe200078e020d */
[----:B------:R-:W-:Y:S01]  /*0ca0*/  ISETP.GT.U32.AND P3, PT, R5, R10, PT ;  /* 0x0000000a0500720c */ /* 0x000fe20003f64070 */
[----:B------:R-:W-:Y:S01]  /*0cb0*/  @!P6 IMAD.IADD R7, R7, 0x1, -R5 ;  /* 0x000000010707e824 */ /* 0x000fe200078e0a05 */
[----:B------:R-:W-:Y:S01]  /*0cc0*/  ISETP.GT.U32.AND P1, PT, R5, R6, PT ;  /* 0x000000060500720c */ /* 0x000fe20003f24070 */
[----:B------:R-:W-:-:S03]  /*0cd0*/  IMAD.HI.U32 R9, R8, R12, RZ ;  /* 0x0000000c08097227 */ /* 0x000fc600078e00ff */
[----:B------:R-:W-:Y:S01]  /*0ce0*/  ISETP.GT.U32.AND P6, PT, R5, R7, PT ;  /* 0x000000070500720c */ /* 0x000fe20003fc4070 */
[----:B------:R-:W-:Y:S02]  /*0cf0*/  IMAD.MOV R9, RZ, RZ, -R9 ;  /* 0x000000ffff097224 */ /* 0x000fe400078e0a09 */
[----:B------:R-:W-:-:S04]  /*0d00*/  IMAD.HI.U32 R14, R8, R19, RZ ;  /* 0x00000013080e7227 */ /* 0x000fc800078e00ff */
[C---:B------:R-:W-:Y:S02]  /*0d10*/  IMAD R12, R5.reuse, R9, R12 ;  /* 0x00000009050c7224 */ /* 0x040fe400078e020c */
[--C-:B------:R-:W-:Y:S01]  /*0d20*/  @!P1 IMAD.IADD R6, R6, 0x1, -R5.reuse ;  /* 0x0000000106069824 */ /* 0x100fe200078e0a05 */
[C---:B------:R-:W-:Y:S01]  /*0d30*/  ISETP.GT.U32.AND P1, PT, R5.reuse, R11, PT ;  /* 0x0000000b0500720c */ /* 0x040fe20003f24070 */
[----:B------:R-:W-:Y:S01]  /*0d40*/  @!P3 IMAD.IADD R10, R10, 0x1, -R5 ;  /* 0x000000010a0ab824 */ /* 0x000fe200078e0a05 */
[C---:B------:R-:W-:Y:S01]  /*0d50*/  ISETP.GT.U32.AND P3, PT, R5.reuse, R12, PT ;  /* 0x0000000c0500720c */ /* 0x040fe20003f64070 */
[----:B------:R-:W-:Y:S02]  /*0d60*/  @!P0 IMAD.MOV R6, RZ, RZ, -R6 ;  /* 0x000000ffff068224 */ /* 0x000fe400078e0a06 */
[----:B------:R-:W-:Y:S01]  /*0d70*/  IMAD.HI.U32 R9, R8, R15, RZ ;  /* 0x0000000f08097227 */ /* 0x000fe200078e00ff */
[----:B------:R-:W-:-:S03]  /*0d80*/  ISETP.GT.U32.AND P0, PT, R5, R10, PT ;  /* 0x0000000a0500720c */ /* 0x000fc60003f04070 */
[----:B------:R-:W-:Y:S01]  /*0d90*/  @!P6 IMAD.IADD R7, R7, 0x1, -R5 ;  /* 0x000000010707e824 */ /* 0x000fe200078e0a05 */
[----:B------:R-:W-:Y:S01]  /*0da0*/  ISETP.GE.AND P6, PT, R16, RZ, PT ;  /* 0x000000ff1000720c */ /* 0x000fe20003fc6270 */
[----:B------:R-:W-:-:S04]  /*0db0*/  IMAD.HI.U32 R13, R8, R17, RZ ;  /* 0x00000011080d7227 */ /* 0x000fc800078e00ff */
[----:B------:R-:W-:Y:S02]  /*0dc0*/  @!P1 IMAD.IADD R11, R11, 0x1, -R5 ;  /* 0x000000010b0b9824 */ /* 0x000fe400078e0a05 */
[----:B------:R-:W-:Y:S02]  /*0dd0*/  IMAD.MOV R16, RZ, RZ, -R9 ;  /* 0x000000ffff107224 */ /* 0x000fe400078e0a09 */
[----:B------:R-:W-:Y:S01]  /*0de0*/  IMAD.MOV R32, RZ, RZ, -R14 ;  /* 0x000000ffff207224 */ /* 0x000fe200078e0a0e */
[C---:B------:R-:W-:Y:S01]  /*0df0*/  ISETP.GT.U32.AND P1, PT, R5.reuse, R11, PT ;  /* 0x0000000b0500720c */ /* 0x040fe20003f24070 */
[----:B------:R-:W-:Y:S02]  /*0e00*/  @!P3 IMAD.IADD R12, R12, 0x1, -R5 ;  /* 0x000000010c0cb824 */ /* 0x000fe400078e0a05 */
[----:B------:R-:W-:Y:S02]  /*0e10*/  IMAD.MOV R30, RZ, RZ, -R13 ;  /* 0x000000ffff1e7224 */ /* 0x000fe400078e0a0d */
[C---:B------:R-:W-:Y:S01]  /*0e20*/  IMAD R13, R5.reuse, R16, R15 ;  /* 0x00000010050d7224 */ /* 0x040fe200078e020f */
[C---:B------:R-:W-:Y:S01]  /*0e30*/  ISETP.GT.U32.AND P3, PT, R5.reuse, R12, PT ;  /* 0x0000000c0500720c */ /* 0x040fe20003f64070 */
[C---:B------:R-:W-:Y:S01]  /*0e40*/  IMAD R15, R5.reuse, R32, R19 ;  /* 0x00000020050f7224 */ /* 0x040fe200078e0213 */
[----:B------:R-:W-:Y:S01]  /*0e50*/  IABS R16, R27 ;  /* 0x0000001b00107213 */ /* 0x000fe20000000000 */
[----:B------:R-:W-:Y:S01]  /*0e60*/  @!P0 IMAD.IADD R10, R10, 0x1, -R5 ;  /* 0x000000010a0a8824 */ /* 0x000fe200078e0a05 */
[C---:B------:R-:W-:Y:S01]  /*0e70*/  ISETP.GT.U32.AND P0, PT, R5.reuse, R13, PT ;  /* 0x0000000d0500720c */ /* 0x040fe20003f04070 */
[----:B------:R-:W-:-:S02]  /*0e80*/  IMAD R14, R5, R30, R17 ;  /* 0x0000001e050e7224 */ /* 0x000fc400078e0211 */
[----:B------:R-:W-:Y:S02]  /*0e90*/  @!P1 IMAD.IADD R11, R11, 0x1, -R5 ;  /* 0x000000010b0b9824 */ /* 0x000fe400078e0a05 */
[----:B------:R-:W-:Y:S01]  /*0ea0*/  IMAD.HI.U32 R9, R8, R16, RZ ;  /* 0x0000001008097227 */ /* 0x000fe200078e00ff */
[----:B------:R-:W-:-:S03]  /*0eb0*/  ISETP.GT.U32.AND P1, PT, R5, R14, PT ;  /* 0x0000000e0500720c */ /* 0x000fc60003f24070 */
[----:B------:R-:W-:Y:S01]  /*0ec0*/  @!P4 IMAD.MOV R11, RZ, RZ, -R11 ;  /* 0x000000ffff0bc224 */ /* 0x000fe200078e0a0b */
[----:B------:R-:W-:Y:S01]  /*0ed0*/  ISETP.GT.U32.AND P4, PT, R5, R15, PT ;  /* 0x0000000f0500720c */ /* 0x000fe20003f84070 */
[----:B------:R-:W-:Y:S02]  /*0ee0*/  IMAD.MOV R9, RZ, RZ, -R9 ;  /* 0x000000ffff097224 */ /* 0x000fe400078e0a09 */
[--C-:B------:R-:W-:Y:S01]  /*0ef0*/  @!P3 IMAD.IADD R12, R12, 0x1, -R5.reuse ;  /* 0x000000010c0cb824 */ /* 0x100fe200078e0a05 */
[----:B------:R-:W-:Y:S01]  /*0f00*/  ISETP.GE.AND P3, PT, R25, RZ, PT ;  /* 0x000000ff1900720c */ /* 0x000fe20003f66270 */
[----:B------:R-:W-:Y:S02]  /*0f10*/  VIADD R19, R3, 0x16 ;  /* 0x0000001603137836 */ /* 0x000fe40000000000 */
[----:B------:R-:W-:Y:S02]  /*0f20*/  IMAD R16, R5, R9, R16 ;  /* 0x0000000905107224 */ /* 0x000fe400078e0210 */
[--C-:B------:R-:W-:Y:S01]  /*0f30*/  @!P0 IMAD.IADD R13, R13, 0x1, -R5.reuse ;  /* 0x000000010d0d8824 */ /* 0x100fe200078e0a05 */
[----:B------:R-:W-:Y:S01]  /*0f40*/  IABS R17, R19 ;  /* 0x0000001300117213 */ /* 0x000fe20000000000 */
[----:B------:R-:W-:Y:S01]  /*0f50*/  @!P6 IMAD.MOV R12, RZ, RZ, -R12 ;  /* 0x000000ffff0ce224 */ /* 0x000fe200078e0a0c */
[----:B------:R-:W-:Y:S01]  /*0f60*/  ISETP.GT.U32.AND P6, PT, R5, R16, PT ;  /* 0x000000100500720c */ /* 0x000fe20003fc4070 */
[----:B------:R-:W-:Y:S01]  /*0f70*/  @!P4 IMAD.IADD R15, R15, 0x1, -R5 ;  /* 0x000000010f0fc824 */ /* 0x000fe200078e0a05 */
[----:B------:R-:W-:Y:S01]  /*0f80*/  ISETP.GT.U32.AND P0, PT, R5, R13, PT ;  /* 0x0000000d0500720c */ /* 0x000fe20003f04070 */
[----:B------:R-:W-:-:S02]  /*0f90*/  VIADD R25, R3, 0x15 ;  /* 0x0000001503197836 */ /* 0x000fc40000000000 */
[----:B------:R-:W-:Y:S01]  /*0fa0*/  @!P5 IMAD.MOV R7, RZ, RZ, -R7 ;  /* 0x000000ffff07d224 */ /* 0x000fe200078e0a07 */
[----:B------:R-:W-:Y:S01]  /*0fb0*/  ISETP.GT.U32.AND P4, PT, R5, R15, PT ;  /* 0x0000000f0500720c */ /* 0x000fe20003f84070 */
[----:B------:R-:W-:Y:S01]  /*0fc0*/  IMAD.HI.U32 R9, R8, R17, RZ ;  /* 0x0000001108097227 */ /* 0x000fe200078e00ff */
[----:B------:R-:W-:Y:S02]  /*0fd0*/  ISETP.GE.AND P5, PT, R21, RZ, PT ;  /* 0x000000ff1500720c */ /* 0x000fe40003fa6270 */
[----:B------:R-:W-:Y:S01]  /*0fe0*/  IABS R21, R25 ;  /* 0x0000001900157213 */ /* 0x000fe20000000000 */
[----:B------:R-:W-:Y:S02]  /*0ff0*/  @!P1 IMAD.IADD R14, R14, 0x1, -R5 ;  /* 0x000000010e0e9824 */ /* 0x000fe400078e0a05 */
[----:B------:R-:W-:Y:S02]  /*1000*/  IMAD.MOV R30, RZ, RZ, -R9 ;  /* 0x000000ffff1e7224 */ /* 0x000fe400078e0a09 */
[----:B------:R-:W-:Y:S01]  /*1010*/  IMAD.HI.U32 R9, R8, R21, RZ ;  /* 0x0000001508097227 */ /* 0x000fe200078e00ff */
[----:B------:R-:W-:-:S03]  /*1020*/  ISETP.GT.U32.AND P1, PT, R5, R14, PT ;  /* 0x0000000e0500720c */ /* 0x000fc60003f24070 */
[----:B------:R-:W-:Y:S02]  /*1030*/  IMAD R17, R5, R30, R17 ;  /* 0x0000001e05117224 */ /* 0x000fe400078e0211 */
[----:B------:R-:W-:Y:S02]  /*1040*/  @!P6 IMAD.IADD R16, R16, 0x1, -R5 ;  /* 0x000000011010e824 */ /* 0x000fe400078e0a05 */
[----:B------:R-:W-:Y:S02]  /*1050*/  IMAD.MOV R30, RZ, RZ, -R9 ;  /* 0x000000ffff1e7224 */ /* 0x000fe400078e0a09 */
[--C-:B------:R-:W-:Y:S01]  /*1060*/  @!P0 IMAD.IADD R13, R13, 0x1, -R5.reuse ;  /* 0x000000010d0d8824 */ /* 0x100fe200078e0a05 */
[----:B------:R-:W-:Y:S01]  /*1070*/  ISETP.GE.AND P0, PT, R27, RZ, PT ;  /* 0x000000ff1b00720c */ /* 0x000fe20003f06270 */
[----:B------:R-:W-:Y:S01]  /*1080*/  @!P4 IMAD.IADD R15, R15, 0x1, -R5 ;  /* 0x000000010f0fc824 */ /* 0x000fe200078e0a05 */
[----:B------:R-:W-:Y:S01]  /*1090*/  ISETP.GT.U32.AND P4, PT, R5, R17, PT ;  /* 0x000000110500720c */ /* 0x000fe20003f84070 */
[----:B------:R-:W-:Y:S01]  /*10a0*/  VIADD R27, R3, 0x14 ;  /* 0x00000014031b7836 */ /* 0x000fe20000000000 */
[C---:B------:R-:W-:Y:S01]  /*10b0*/  ISETP.GT.U32.AND P6, PT, R5.reuse, R16, PT ;  /* 0x000000100500720c */ /* 0x040fe20003fc4070 */
[----:B------:R-:W-:-:S02]  /*10c0*/  IMAD R21, R5, R30, R21 ;  /* 0x0000001e05157224 */ /* 0x000fc400078e0215 */
[----:B------:R-:W-:Y:S01]  /*10d0*/  @!P2 IMAD.MOV R10, RZ, RZ, -R10 ;  /* 0x000000ffff0aa224 */ /* 0x000fe200078e0a0a */
[----:B------:R-:W-:Y:S01]  /*10e0*/  ISETP.GE.AND P2, PT, R23, RZ, PT ;  /* 0x000000ff1700720c */ /* 0x000fe20003f46270 */
[----:B------:R-:W-:Y:S01]  /*10f0*/  @!P3 IMAD.MOV R15, RZ, RZ, -R15 ;  /* 0x000000ffff0fb224 */ /* 0x000fe200078e0a0f */
[----:B------:R-:W-:Y:S01]  /*1100*/  IABS R23, R27 ;  /* 0x0000001b00177213 */ /* 0x000fe20000000000 */
[----:B------:R-:W-:Y:S01]  /*1110*/  @!P1 IMAD.IADD R14, R14, 0x1, -R5 ;  /* 0x000000010e0e9824 */ /* 0x000fe200078e0a05 */
[----:B------:R-:W-:Y:S01]  /*1120*/  ISETP.GT.U32.AND P3, PT, R5, R21, PT ;  /* 0x000000150500720c */ /* 0x000fe20003f64070 */
[----:B------:R-:W-:Y:S01]  /*1130*/  @!P5 IMAD.MOV R13, RZ, RZ, -R13 ;  /* 0x000000ffff0dd224 */ /* 0x000fe200078e0a0d */
[----:B------:R-:W-:Y:S01]  /*1140*/  ISETP.GE.AND P1, PT, R19, RZ, PT ;  /* 0x000000ff1300720c */ /* 0x000fe20003f26270 */
[----:B------:R-:W-:Y:S01]  /*1150*/  VIADD R19, R3, 0x13 ;  /* 0x0000001303137836 */ /* 0x000fe20000000000 */
[----:B------:R-:W-:Y:S01]  /*1160*/  ISETP.GE.AND P5, PT, R25, RZ, PT ;  /* 0x000000ff1900720c */ /* 0x000fe20003fa6270 */
[----:B------:R-:W-:-:S04]  /*1170*/  IMAD.HI.U32 R9, R8, R23, RZ ;  /* 0x0000001708097227 */ /* 0x000fc800078e00ff */
[--C-:B------:R-:W-:Y:S02]  /*1180*/  @!P4 IMAD.IADD R17, R17, 0x1, -R5.reuse ;  /* 0x000000011111c824 */ /* 0x100fe400078e0a05 */
[----:B------:R-:W-:Y:S01]  /*1190*/  @!P6 IMAD.IADD R16, R16, 0x1, -R5 ;  /* 0x000000011010e824 */ /* 0x000fe200078e0a05 */
[----:B------:R-:W-:Y:S01]  /*11a0*/  ISETP.GE.AND P6, PT, R19, RZ, PT ;  /* 0x000000ff1300720c */ /* 0x000fe20003fc6270 */
[----:B------:R-:W-:Y:S01]  /*11b0*/  IMAD.MOV R30, RZ, RZ, -R9 ;  /* 0x000000ffff1e7224 */ /* 0x000fe200078e0a09 */
[----:B------:R-:W-:Y:S01]  /*11c0*/  IABS R19, R19 ;  /* 0x0000001300137213 */ /* 0x000fe20000000000 */
[----:B------:R-:W-:Y:S01]  /*11d0*/  VIADD R25, R3, 0x12 ;  /* 0x0000001203197836 */ /* 0x000fe20000000000 */
[C---:B------:R-:W-:Y:S01]  /*11e0*/  ISETP.GT.U32.AND P4, PT, R5.reuse, R17, PT ;  /* 0x000000110500720c */ /* 0x040fe20003f84070 */
[----:B------:R-:W-:Y:S02]  /*11f0*/  IMAD R23, R5, R30, R23 ;  /* 0x0000001e05177224 */ /* 0x000fe400078e0217 */
[----:B------:R-:W-:Y:S01]  /*1200*/  @!P3 IMAD.IADD R21, R21, 0x1, -R5 ;  /* 0x000000011515b824 */ /* 0x000fe200078e0a05 */
[----:B------:R-:W-:Y:S01]  /*1210*/  IABS R32, R25 ;  /* 0x0000001900207213 */ /* 0x000fe20000000000 */
[----:B------:R-:W-:-:S02]  /*1220*/  IMAD.MOV.U32 R30, RZ, RZ, R19 ;  /* 0x000000ffff1e7224 */ /* 0x000fc400078e0013 */
[----:B------:R-:W-:Y:S01]  /*1230*/  @!P2 IMAD.MOV R14, RZ, RZ, -R14 ;  /* 0x000000ffff0ea224 */ /* 0x000fe200078e0a0e */
[----:B------:R-:W-:Y:S01]  /*1240*/  ISETP.GT.U32.AND P3, PT, R5, R21, PT ;  /* 0x000000150500720c */ /* 0x000fe20003f64070 */
[----:B------:R-:W-:Y:S01]  /*1250*/  IMAD.HI.U32 R9, R8, R30, RZ ;  /* 0x0000001e08097227 */ /* 0x000fe200078e00ff */
[----:B------:R-:W-:-:S03]  /*1260*/  ISETP.GE.AND P2, PT, R27, RZ, PT ;  /* 0x000000ff1b00720c */ /* 0x000fc60003f46270 */
[----:B------:R-:W-:Y:S02]  /*1270*/  IMAD.MOV R19, RZ, RZ, -R9 ;  /* 0x000000ffff137224 */ /* 0x000fe400078e0a09 */
[----:B------:R-:W-:-:S04]  /*1280*/  IMAD.HI.U32 R9, R8, R32, RZ ;  /* 0x0000002008097227 */ /* 0x000fc800078e00ff */
[----:B------:R-:W-:Y:S01]  /*1290*/  @!P4 IMAD.IADD R17, R17, 0x1, -R5 ;  /* 0x000000011111c824 */ /* 0x000fe200078e0a05 */
[C---:B------:R-:W-:Y:S01]  /*12a0*/  ISETP.GT.U32.AND P4, PT, R5.reuse, R23, PT ;  /* 0x000000170500720c */ /* 0x040fe20003f84070 */
[----:B------:R-:W-:Y:S02]  /*12b0*/  IMAD R30, R5, R19, R30 ;  /* 0x00000013051e7224 */ /* 0x000fe400078e021e */
[----:B------:R-:W-:Y:S02]  /*12c0*/  IMAD.MOV R19, RZ, RZ, -R9 ;  /* 0x000000ffff137224 */ /* 0x000fe400078e0a09 */
[----:B------:R-:W-:Y:S01]  /*12d0*/  @!P3 IMAD.IADD R21, R21, 0x1, -R5 ;  /* 0x000000011515b824 */ /* 0x000fe200078e0a05 */
[C---:B------:R-:W-:Y:S01]  /*12e0*/  ISETP.GT.U32.AND P3, PT, R5.reuse, R30, PT ;  /* 0x0000001e0500720c */ /* 0x040fe20003f64070 */
[----:B------:R-:W-:Y:S02]  /*12f0*/  IMAD R32, R5, R19, R32 ;  /* 0x0000001305207224 */ /* 0x000fe400078e0220 */
[----:B------:R-:W-:-:S02]  /*1300*/  VIADD R27, R3, 0x11 ;  /* 0x00000011031b7836 */ /* 0x000fc40000000000 */
[----:B------:R-:W-:Y:S01]  /*1310*/  @!P5 IMAD.MOV R21, RZ, RZ, -R21 ;  /* 0x000000ffff15d224 */ /* 0x000fe200078e0a15 */
[----:B------:R-:W-:Y:S01]  /*1320*/  ISETP.GT.U32.AND P5, PT, R5, R32, PT ;  /* 0x000000200500720c */ /* 0x000fe20003fa4070 */
[----:B------:R-:W-:Y:S01]  /*1330*/  @!P4 IMAD.IADD R23, R23, 0x1, -R5 ;  /* 0x000000011717c824 */ /* 0x000fe200078e0a05 */
[----:B------:R-:W-:Y:S01]  /*1340*/  IABS R34, R27 ;  /* 0x0000001b00227213 */ /* 0x000fe20000000000 */
[----:B------:R-:W-:Y:S01]  /*1350*/  @!P0 IMAD.MOV R16, RZ, RZ, -R16 ;  /* 0x000000ffff108224 */ /* 0x000fe200078e0a10 */
[----:B------:R-:W-:Y:S01]  /*1360*/  ISETP.GE.AND P0, PT, R25, RZ, PT ;  /* 0x000000ff1900720c */ /* 0x000fe20003f06270 */
[----:B------:R-:W-:Y:S01]  /*1370*/  VIADD R25, R3, 0x10 ;  /* 0x0000001003197836 */ /* 0x000fe20000000000 */
[----:B------:R-:W-:Y:S01]  /*1380*/  ISETP.GT.U32.AND P4, PT, R5, R23, PT ;  /* 0x000000170500720c */ /* 0x000fe20003f84070 */
[----:B------:R-:W-:-:S03]  /*1390*/  IMAD.HI.U32 R9, R8, R34, RZ ;  /* 0x0000002208097227 */ /* 0x000fc600078e00ff */
[----:B------:R-:W-:Y:S01]  /*13a0*/  IABS R36, R25 ;  /* 0x0000001900247213 */ /* 0x000fe20000000000 */
[----:B------:R-:W-:Y:S01]  /*13b0*/  @!P1 IMAD.MOV R17, RZ, RZ, -R17 ;  /* 0x000000ffff119224 */ /* 0x000fe200078e0a11 */
[----:B------:R-:W-:Y:S01]  /*13c0*/  ISETP.GE.AND P1, PT, R27, RZ, PT ;  /* 0x000000ff1b00720c */ /* 0x000fe20003f26270 */
[----:B------:R-:W-:Y:S02]  /*13d0*/  IMAD.MOV R9, RZ, RZ, -R9 ;  /* 0x000000ffff097224 */ /* 0x000fe400078e0a09 */
[----:B------:R-:W-:Y:S02]  /*13e0*/  VIADD R27, R3, 0xf ;  /* 0x0000000f031b7836 */ /* 0x000fe40000000000 */
[--C-:B------:R-:W-:Y:S02]  /*13f0*/  @!P3 IMAD.IADD R30, R30, 0x1, -R5.reuse ;  /* 0x000000011e1eb824 */ /* 0x100fe400078e0a05 */
[----:B------:R-:W-:Y:S01]  /*1400*/  @!P5 IMAD.IADD R32, R32, 0x1, -R5 ;  /* 0x000000012020d824 */ /* 0x000fe200078e0a05 */
[----:B------:R-:W-:Y:S01]  /*1410*/  IABS R38, R27 ;  /* 0x0000001b00267213 */ /* 0x000fe20000000000 */
[C---:B------:R-:W-:Y:S01]  /*1420*/  IMAD R34, R5.reuse, R9, R34 ;  /* 0x0000000905227224 */ /* 0x040fe200078e0222 */
[C---:B------:R-:W-:Y:S01]  /*1430*/  ISETP.GT.U32.AND P3, PT, R5.reuse, R30, PT ;  /* 0x0000001e0500720c */ /* 0x040fe20003f64070 */
[----:B------:R-:W-:Y:S01]  /*1440*/  IMAD.HI.U32 R9, R8, R36, RZ ;  /* 0x0000002408097227 */ /* 0x000fe200078e00ff */
[----:B------:R-:W-:-:S03]  /*1450*/  ISETP.GT.U32.AND P5, PT, R5, R32, PT ;  /* 0x000000200500720c */ /* 0x000fc60003fa4070 */
[----:B------:R-:W-:Y:S01]  /*1460*/  @!P4 IMAD.IADD R23, R23, 0x1, -R5 ;  /* 0x000000011717c824 */ /* 0x000fe200078e0a05 */
[----:B------:R-:W-:Y:S01]  /*1470*/  ISETP.GT.U32.AND P4, PT, R5, R34, PT ;  /* 0x000000220500720c */ /* 0x000fe20003f84070 */
[----:B------:R-:W-:-:S04]  /*1480*/  IMAD.HI.U32 R19, R8, R38, RZ ;  /* 0x0000002608137227 */ /* 0x000fc800078e00ff */
[----:B------:R-:W-:Y:S02]  /*1490*/  IMAD.MOV R9, RZ, RZ, -R9 ;  /* 0x000000ffff097224 */ /* 0x000fe400078e0a09 */
[----:B------:R-:W-:Y:S02]  /*14a0*/  IMAD.MOV R19, RZ, RZ, -R19 ;  /* 0x000000ffff137224 */ /* 0x000fe400078e0a13 */
[----:B------:R-:W-:Y:S02]  /*14b0*/  IMAD R36, R5, R9, R36 ;  /* 0x0000000905247224 */ /* 0x000fe400078e0224 */
[--C-:B------:R-:W-:Y:S01]  /*14c0*/  @!P3 IMAD.IADD R30, R30, 0x1, -R5.reuse ;  /* 0x000000011e1eb824 */ /* 0x100fe200078e0a05 */
[----:B------:R-:W-:Y:S01]  /*14d0*/  ISETP.GE.AND P3, PT, R27, RZ, PT ;  /* 0x000000ff1b00720c */ /* 0x000fe20003f66270 */
[C---:B------:R-:W-:Y:S02]  /*14e0*/  IMAD R38, R5.reuse, R19, R38 ;  /* 0x0000001305267224 */ /* 0x040fe400078e0226 */
[--C-:B------:R-:W-:Y:S01]  /*14f0*/  @!P5 IMAD.IADD R32, R32, 0x1, -R5.reuse ;  /* 0x000000012020d824 */ /* 0x100fe200078e0a05 */
[----:B------:R-:W-:Y:S01]  /*1500*/  ISETP.GT.U32.AND P5, PT, R5, R36, PT ;  /* 0x000000240500720c */ /* 0x000fe20003fa4070 */
[----:B------:R-:W-:-:S02]  /*1510*/  @!P4 IMAD.IADD R34, R34, 0x1, -R5 ;  /* 0x000000012222c824 */ /* 0x000fc400078e0a05 */
[----:B------:R-:W-:Y:S01]  /*1520*/  @!P6 IMAD.MOV R30, RZ, RZ, -R30 ;  /* 0x000000ffff1ee224 */ /* 0x000fe200078e0a1e */
[C---:B------:R-:W-:Y:S01]  /*1530*/  ISETP.GT.U32.AND P6, PT, R5.reuse, R38, PT ;  /* 0x000000260500720c */ /* 0x040fe20003fc4070 */
[----:B------:R-:W-:Y:S01]  /*1540*/  IMAD.HI.U32 R9, R8, R40, RZ ;  /* 0x0000002808097227 */ /* 0x000fe200078e00ff */
[----:B------:R-:W-:-:S03]  /*1550*/  ISETP.GT.U32.AND P4, PT, R5, R34, PT ;  /* 0x000000220500720c */ /* 0x000fc60003f84070 */
[----:B------:R-:W-:Y:S02]  /*1560*/  VIADD R19, R3, 0xd ;  /* 0x0000000d03137836 */ /* 0x000fe40000000000 */
[----:B------:R-:W-:Y:S02]  /*1570*/  IMAD.MOV R9, RZ, RZ, -R9 ;  /* 0x000000ffff097224 */ /* 0x000fe400078e0a09 */
[--C-:B------:R-:W-:Y:S01]  /*1580*/  @!P5 IMAD.IADD R36, R36, 0x1, -R5.reuse ;  /* 0x000000012424d824 */ /* 0x100fe200078e0a05 */
[----:B------:R-:W-:Y:S01]  /*1590*/  IABS R42, R19 ;  /* 0x00000013002a7213 */ /* 0x000fe20000000000 */
[----:B------:R-:W-:Y:S01]  /*15a0*/  IMAD R40, R5, R9, R40 ;  /* 0x0000000905287224 */ /* 0x000fe200078e0228 */
[----:B------:R-:W-:Y:S01]  /*15b0*/  ISETP.GE.AND P5, PT, R19, RZ, PT ;  /* 0x000000ff1300720c */ /* 0x000fe20003fa6270 */
[----:B------:R-:W-:Y:S01]  /*15c0*/  @!P6 IMAD.IADD R38, R38, 0x1, -R5 ;  /* 0x000000012626e824 */ /* 0x000fe200078e0a05 */
[----:B------:R-:W-:Y:S01]  /*15d0*/  ISETP.GT.U32.AND P6, PT, R5, R36, PT ;  /* 0x000000240500720c */ /* 0x000fe20003fc4070 */
[----:B------:R-:W-:-:S04]  /*15e0*/  IMAD.HI.U32 R9, R8, R42, RZ ;  /* 0x0000002a08097227 */ /* 0x000fc800078e00ff */
[----:B------:R-:W-:Y:S01]  /*15f0*/  @!P4 IMAD.IADD R34, R34, 0x1, -R5 ;  /* 0x000000012222c824 */ /* 0x000fe200078e0a05 */
[----:B------:R-:W-:Y:S01]  /*1600*/  ISETP.GT.U32.AND P4, PT, R5, R40, PT ;  /* 0x000000280500720c */ /* 0x000fe20003f84070 */
[----:B------:R-:W-:Y:S02]  /*1610*/  IMAD.MOV R9, RZ, RZ, -R9 ;  /* 0x000000ffff097224 */ /* 0x000fe400078e0a09 */
[----:B------:R-:W-:Y:S01]  /*1620*/  @!P2 IMAD.MOV R23, RZ, RZ, -R23 ;  /* 0x000000ffff17a224 */ /* 0x000fe200078e0a17 */
[----:B------:R-:W-:Y:S01]  /*1630*/  ISETP.GE.AND P2, PT, R25, RZ, PT ;  /* 0x000000ff1900720c */ /* 0x000fe20003f46270 */
[----:B------:R-:W-:Y:S02]  /*1640*/  IMAD R42, R5, R9, R42 ;  /* 0x00000009052a7224 */ /* 0x000fe400078e022a */
[--C-:B------:R-:W-:Y:S02]  /*1650*/  @!P6 IMAD.IADD R36, R36, 0x1, -R5.reuse ;  /* 0x000000012424e824 */ /* 0x100fe400078e0a05 */
[----:B------:R-:W-:Y:S01]  /*1660*/  VIADD R19, R3, 0xc ;  /* 0x0000000c03137836 */ /* 0x000fe20000000000 */
[----:B------:R-:W-:Y:S01]  /*1670*/  ISETP.GT.U32.AND P6, PT, R5, R42, PT ;  /* 0x0000002a0500720c */ /* 0x000fe20003fc4070 */
[----:B------:R-:W-:Y:S01]  /*1680*/  @!P0 IMAD.MOV R32, RZ, RZ, -R32 ;  /* 0x000000ffff208224 */ /* 0x000fe200078e0a20 */
[----:B------:R-:W-:Y:S01]  /*1690*/  ISETP.GE.AND P0, PT, R29, RZ, PT ;  /* 0x000000ff1d00720c */ /* 0x000fe20003f06270 */
[----:B------:R-:W-:Y:S01]  /*16a0*/  @!P4 IMAD.IADD R40, R40, 0x1, -R5 ;  /* 0x000000012828c824 */ /* 0x000fe200078e0a05 */
[----:B------:R-:W-:Y:S01]  /*16b0*/  IABS R44, R19 ;  /* 0x00000013002c7213 */ /* 0x000fe20000000000 */
[----:B------:R-:W-:-:S02]  /*16c0*/  VIADD R29, R3, 0xa ;  /* 0x0000000a031d7836 */ /* 0x000fc40000000000 */
[----:B------:R-:W-:Y:S01]  /*16d0*/  @!P1 IMAD.MOV R34, RZ, RZ, -R34 ;  /* 0x000000ffff229224 */ /* 0x000fe200078e0a22 */
[C---:B------:R-:W-:Y:S01]  /*16e0*/  ISETP.GT.U32.AND P4, PT, R5.reuse, R40, PT ;  /* 0x000000280500720c */ /* 0x040fe20003f84070 */
[----:B------:R-:W-:Y:S01]  /*16f0*/  IMAD.HI.U32 R9, R8, R44, RZ ;  /* 0x0000002c08097227 */ /* 0x000fe200078e00ff */
[----:B------:R-:W-:Y:S02]  /*1700*/  ISETP.GT.U32.AND P1, PT, R5, R38, PT ;  /* 0x000000260500720c */ /* 0x000fe40003f24070 */
[----:B------:R-:W-:Y:S01]  /*1710*/  IABS R48, R29 ;  /* 0x0000001d00307213 */ /* 0x000fe20000000000 */
[----:B------:R-:W-:Y:S01]  /*1720*/  @!P6 IMAD.IADD R42, R42, 0x1, -R5 ;  /* 0x000000012a2ae824 */ /* 0x000fe200078e0a05 */
[----:B------:R-:W-:Y:S01]  /*1730*/  ISETP.GE.AND P6, PT, R29, RZ, PT ;  /* 0x000000ff1d00720c */ /* 0x000fe20003fc6270 */
[----:B------:R-:W-:Y:S02]  /*1740*/  IMAD.MOV R9, RZ, RZ, -R9 ;  /* 0x000000ffff097224 */ /* 0x000fe400078e0a09 */
[----:B------:R-:W-:Y:S01]  /*1750*/  @!P2 IMAD.MOV R36, RZ, RZ, -R36 ;  /* 0x000000ffff24a224 */ /* 0x000fe200078e0a24 */
[C---:B------:R-:W-:Y:S01]  /*1760*/  ISETP.GT.U32.AND P2, PT, R5.reuse, R42, PT ;  /* 0x0000002a0500720c */ /* 0x040fe20003f44070 */
[----:B------:R-:W-:-:S02]  /*1770*/  IMAD R44, R5, R9, R44 ;  /* 0x00000009052c7224 */ /* 0x000fc400078e022c */
[----:B------:R-:W-:Y:S02]  /*1780*/  @!P4 IMAD.IADD R40, R40, 0x1, -R5 ;  /* 0x000000012828c824 */ /* 0x000fe400078e0a05 */
[----:B------:R-:W-:Y:S02]  /*1790*/  VIADD R27, R3, 0xb ;  /* 0x0000000b031b7836 */ /* 0x000fe40000000000 */
[----:B------:R-:W-:-:S03]  /*17a0*/  IMAD.HI.U32 R25, R8, R48, RZ ;  /* 0x0000003008197227 */ /* 0x000fc600078e00ff */
[----:B------:R-:W-:Y:S01]  /*17b0*/  IABS R46, R27 ;  /* 0x0000001b002e7213 */ /* 0x000fe20000000000 */
[----:B------:R-:W-:Y:S01]  /*17c0*/  @!P0 IMAD.MOV R40, RZ, RZ, -R40 ;  /* 0x000000ffff288224 */ /* 0x000fe200078e0a28 */
[----:B------:R-:W-:Y:S01]  /*17d0*/  ISETP.GT.U32.AND P0, PT, R5, R44, PT ;  /* 0x0000002c0500720c */ /* 0x000fe20003f04070 */
[----:B------:R-:W-:Y:S01]  /*17e0*/  IMAD.MOV R25, RZ, RZ, -R25 ;  /* 0x000000ffff197224 */ /* 0x000fe200078e0a19 */
[----:B------:R-:W-:Y:S01]  /*17f0*/  ISETP.GE.AND P4, PT, R27, RZ, PT ;  /* 0x000000ff1b00720c */ /* 0x000fe20003f86270 */
[--C-:B------:R-:W-:Y:S01]  /*1800*/  @!P1 IMAD.IADD R38, R38, 0x1, -R5.reuse ;  /* 0x0000000126269824 */ /* 0x100fe200078e0a05 */
[----:B------:R-:W-:Y:S01]  /*1810*/  ISETP.GE.AND P1, PT, R19, RZ, PT ;  /* 0x000000ff1300720c */ /* 0x000fe20003f26270 */
[----:B------:R-:W-:Y:S02]  /*1820*/  IMAD R48, R5, R25, R48 ;  /* 0x0000001905307224 */ /* 0x000fe400078e0230 */
[----:B------:R-:W-:Y:S02]  /*1830*/  @!P2 IMAD.IADD R42, R42, 0x1, -R5 ;  /* 0x000000012a2aa824 */ /* 0x000fe400078e0a05 */
[----:B------:R-:W-:-:S04]  /*1840*/  IMAD.HI.U32 R19, R8, R46, RZ ;  /* 0x0000002e08137227 */ /* 0x000fc800078e00ff */
[----:B------:R-:W-:Y:S02]  /*1850*/  VIADD R9, R3, 0x9 ;  /* 0x0000000903097836 */ /* 0x000fe40000000000 */
[----:B------:R-:W-:Y:S01]  /*1860*/  @!P5 IMAD.MOV R42, RZ, RZ, -R42 ;  /* 0x000000ffff2ad224 */ /* 0x000fe200078e0a2a */
[C---:B------:R-:W-:Y:S01]  /*1870*/  ISETP.GT.U32.AND P5, PT, R5.reuse, R48, PT ;  /* 0x000000300500720c */ /* 0x040fe20003fa4070 */
[----:B------:R-:W-:Y:S01]  /*1880*/  IMAD.MOV R19, RZ, RZ, -R19 ;  /* 0x000000ffff137224 */ /* 0x000fe200078e0a13 */
[----:B------:R-:W-:Y:S01]  /*1890*/  IABS R50, R9 ;  /* 0x0000000900327213 */ /* 0x000fe20000000000 */
[----:B------:R-:W-:Y:S02]  /*18a0*/  @!P0 IMAD.IADD R44, R44, 0x1, -R5 ;  /* 0x000000012c2c8824 */ /* 0x000fe400078e0a05 */
[----:B------:R-:W-:Y:S02]  /*18b0*/  IMAD R46, R5, R19, R46 ;  /* 0x00000013052e7224 */ /* 0x000fe400078e022e */
[----:B------:R-:W-:Y:S01]  /*18c0*/  @!P3 IMAD.MOV R38, RZ, RZ, -R38 ;  /* 0x000000ffff26b224 */ /* 0x000fe200078e0a26 */
[----:B------:R-:W-:Y:S01]  /*18d0*/  ISETP.GE.AND P3, PT, R9, RZ, PT ;  /* 0x000000ff0900720c */ /* 0x000fe20003f66270 */
[----:B------:R-:W-:Y:S01]  /*18e0*/  IMAD.HI.U32 R9, R8, R50, RZ ;  /* 0x0000003208097227 */ /* 0x000fe200078e00ff */
[----:B------:R-:W-:-:S02]  /*18f0*/  ISETP.GT.U32.AND P0, PT, R5, R44, PT ;  /* 0x0000002c0500720c */ /* 0x000fc40003f04070 */
[C---:B------:R-:W-:Y:S01]  /*1900*/  ISETP.GT.U32.AND P2, PT, R5.reuse, R46, PT ;  /* 0x0000002e0500720c */ /* 0x040fe20003f44070 */
[----:B------:R-:W-:Y:S02]  /*1910*/  IMAD.MOV R27, RZ, RZ, -R9 ;  /* 0x000000ffff1b7224 */ /* 0x000fe400078e0a09 */
[----:B------:R-:W-:Y:S02]  /*1920*/  @!P5 IMAD.IADD R48, R48, 0x1, -R5 ;  /* 0x000000013030d824 */ /* 0x000fe400078e0a05 */
[----:B------:R-:W-:Y:S02]  /*1930*/  IMAD R50, R5, R27, R50 ;  /* 0x0000001b05327224 */ /* 0x000fe400078e0232 */
[----:B------:R-:W-:Y:S01]  /*1940*/  VIADD R29, R3, 0x8 ;  /* 0x00000008031d7836 */ /* 0x000fe20000000000 */
[----:B------:R-:W-:Y:S01]  /*1950*/  ISETP.GT.U32.AND P5, PT, R5, R48, PT ;  /* 0x000000300500720c */ /* 0x000fe20003fa4070 */
[----:B------:R-:W-:-:S03]  /*1960*/  IMAD.HI.U32 R25, R8, R54, RZ ;  /* 0x0000003608197227 */ /* 0x000fc600078e00ff */
[----:B------:R-:W-:Y:S01]  /*1970*/  IABS R52, R29 ;  /* 0x0000001d00347213 */ /* 0x000fe20000000000 */
[--C-:B------:R-:W-:Y:S01]  /*1980*/  @!P0 IMAD.IADD R44, R44, 0x1, -R5.reuse ;  /* 0x000000012c2c8824 */ /* 0x100fe200078e0a05 */
[C---:B------:R-:W-:Y:S01]  /*1990*/  ISETP.GT.U32.AND P0, PT, R5.reuse, R50, PT ;  /* 0x000000320500720c */ /* 0x040fe20003f04070 */
[----:B------:R-:W-:Y:S02]  /*19a0*/  @!P2 IMAD.IADD R46, R46, 0x1, -R5 ;  /* 0x000000012e2ea824 */ /* 0x000fe400078e0a05 */
[----:B------:R-:W-:Y:S02]  /*19b0*/  IMAD.MOV R25, RZ, RZ, -R25 ;  /* 0x000000ffff197224 */ /* 0x000fe400078e0a19 */
[----:B------:R-:W-:Y:S01]  /*19c0*/  IMAD.HI.U32 R19, R8, R52, RZ ;  /* 0x0000003408137227 */ /* 0x000fe200078e00ff */
[----:B------:R-:W-:-:S03]  /*19d0*/  ISETP.GT.U32.AND P2, PT, R5, R46, PT ;  /* 0x0000002e0500720c */ /* 0x000fc60003f44070 */
[C---:B------:R-:W-:Y:S02]  /*19e0*/  IMAD R54, R5.reuse, R25, R54 ;  /* 0x0000001905367224 */ /* 0x040fe400078e0236 */
[----:B------:R-:W-:Y:S02]  /*19f0*/  @!P5 IMAD.IADD R48, R48, 0x1, -R5 ;  /* 0x000000013030d824 */ /* 0x000fe400078e0a05 */
[----:B------:R-:W-:Y:S01]  /*1a00*/  IMAD.MOV R19, RZ, RZ, -R19 ;  /* 0x000000ffff137224 */ /* 0x000fe200078e0a13 */
[C---:B------:R-:W-:Y:S01]  /*1a10*/  ISETP.GT.U32.AND P5, PT, R5.reuse, R54, PT ;  /* 0x000000360500720c */ /* 0x040fe20003fa4070 */
[----:B------:R-:W-:Y:S02]  /*1a20*/  @!P0 IMAD.IADD R50, R50, 0x1, -R5 ;  /* 0x0000000132328824 */ /* 0x000fe400078e0a05 */
[C---:B------:R-:W-:Y:S02]  /*1a30*/  IMAD R52, R5.reuse, R19, R52 ;  /* 0x0000001305347224 */ /* 0x040fe400078e0234 */
[----:B------:R-:W-:Y:S01]  /*1a40*/  IMAD.HI.U32 R9, R8, R56, RZ ;  /* 0x0000003808097227 */ /* 0x000fe200078e00ff */
[----:B------:R-:W-:-:S03]  /*1a50*/  ISETP.GT.U32.AND P0, PT, R5, R50, PT ;  /* 0x000000320500720c */ /* 0x000fc60003f04070 */
[----:B------:R-:W-:Y:S01]  /*1a60*/  @!P2 IMAD.IADD R46, R46, 0x1, -R5 ;  /* 0x000000012e2ea824 */ /* 0x000fe200078e0a05 */
        /* <DEDUP_REMOVED lines=14> */
[C---:B------:R-:W-:Y:S01]  /*1b50*/  IMAD R60, R5.reuse, R19, R60 ;  /* 0x00000013053c7224 */ /* 0x040fe200078e023c */
[----:B------:R-:W-:Y:S01]  /*1b60*/  LOP3.LUT R19, R0, 0x7, RZ, 0xc0, !PT ;  /* 0x0000000700137812 */ /* 0x000fe200078ec0ff */
        /* <DEDUP_REMOVED lines=11> */
[C---:B------:R-:W-:Y:S02]  /*1c20*/  IMAD R64, R5.reuse, R9, R64 ;  /* 0x0000000905407224 */ /* 0x040fe400078e0240 */
[----:B------:R-:W-:Y:S01]  /*1c30*/  @!P1 IMAD.MOV R44, RZ, RZ, -R44 ;  /* 0x000000ffff2c9224 */ /* 0x000fe200078e0a2c */
[----:B------:R-:W-:Y:S01]  /*1c40*/  ISETP.GT.U32.AND P1, PT, R5, R60, PT ;  /* 0x0000003c0500720c */ /* 0x000fe20003f24070 */
[----:B------:R-:W-:-:S04]  /*1c50*/  IMAD.HI.U32 R25, R8, R62, RZ ;  /* 0x0000003e08197227 */ /* 0x000fc800078e00ff */
[----:B------:R-:W-:-:S04]  /*1c60*/  IMAD.HI.U32 R9, R8, R66, RZ ;  /* 0x0000004208097227 */ /* 0x000fc800078e00ff */
[----:B------:R-:W-:-:S04]  /*1c70*/  IMAD.HI.U32 R8, R8, R68, RZ ;  /* 0x0000004408087227 */ /* 0x000fc800078e00ff */
[----:B------:R-:W-:Y:S01]  /*1c80*/  @!P0 IMAD.IADD R56, R56, 0x1, -R5 ;  /* 0x0000000138388824 */ /* 0x000fe200078e0a05 */
[C---:B------:R-:W-:Y:S01]  /*1c90*/  ISETP.GT.U32.AND P0, PT, R5.reuse, R64, PT ;  /* 0x000000400500720c */ /* 0x040fe20003f04070 */
[----:B------:R-:W-:Y:S02]  /*1ca0*/  IMAD.MOV R25, RZ, RZ, -R25 ;  /* 0x000000ffff197224 */ /* 0x000fe400078e0a19 */
[--C-:B------:R-:W-:Y:S02]  /*1cb0*/  @!P2 IMAD.IADD R58, R58, 0x1, -R5.reuse ;  /* 0x000000013a3aa824 */ /* 0x100fe400078e0a05 */
[----:B------:R-:W-:Y:S02]  /*1cc0*/  IMAD.MOV R8, RZ, RZ, -R8 ;  /* 0x000000ffff087224 */ /* 0x000fe400078e0a08 */
[C---:B------:R-:W-:Y:S01]  /*1cd0*/  IMAD R62, R5.reuse, R25, R62 ;  /* 0x00000019053e7224 */ /* 0x040fe200078e023e */
[C---:B------:R-:W-:Y:S01]  /*1ce0*/  ISETP.GT.U32.AND P5, PT, R5.reuse, R58, PT ;  /* 0x0000003a0500720c */ /* 0x040fe20003fa4070 */
[C---:B------:R-:W-:Y:S01]  /*1cf0*/  IMAD R68, R5.reuse, R8, R68 ;  /* 0x0000000805447224 */ /* 0x040fe200078e0244 */
[----:B------:R-:W-:Y:S01]  /*1d00*/  LOP3.LUT R8, R0, 0x3, RZ, 0xc0, !PT ;  /* 0x0000000300087812 */ /* 0x000fe200078ec0ff */
[----:B------:R-:W-:Y:S01]  /*1d10*/  @!P1 IMAD.IADD R60, R60, 0x1, -R5 ;  /* 0x000000013c3c9824 */ /* 0x000fe200078e0a05 */
[C---:B------:R-:W-:Y:S01]  /*1d20*/  ISETP.GT.U32.AND P2, PT, R5.reuse, R62, PT ;  /* 0x0000003e0500720c */ /* 0x040fe20003f44070 */
[----:B------:R-:W-:Y:S01]  /*1d30*/  IMAD.MOV R9, RZ, RZ, -R9 ;  /* 0x000000ffff097224 */ /* 0x000fe200078e0a09 */
[----:B------:R-:W-:Y:S01]  /*1d40*/  ISETP.GT.U32.AND P1, PT, R5, R68, PT ;  /* 0x000000440500720c */ /* 0x000fe20003f24070 */
[--C-:B------:R-:W-:Y:S01]  /*1d50*/  @!P0 IMAD.IADD R64, R64, 0x1, -R5.reuse ;  /* 0x0000000140408824 */ /* 0x100fe200078e0a05 */
[----:B------:R-:W-:Y:S01]  /*1d60*/  ISETP.GE.AND P0, PT, R33, RZ, PT ;  /* 0x000000ff2100720c */ /* 0x000fe20003f06270 */
[C---:B------:R-:W-:Y:S01]  /*1d70*/  IMAD R66, R5.reuse, R9, R66 ;  /* 0x0000000905427224 */ /* 0x040fe200078e0242 */
[----:B------:R-:W-:Y:S01]  /*1d80*/  SHF.R.U32.HI R9, RZ, 0x2, R0 ;  /* 0x00000002ff097819 */ /* 0x000fe20000011600 */
[----:B------:R-:W-:Y:S01]  /*1d90*/  @!P3 IMAD.MOV R50, RZ, RZ, -R50 ;  /* 0x000000ffff32b224 */ /* 0x000fe200078e0a32 */
[C---:B------:R-:W-:Y:S01]  /*1da0*/  ISETP.GT.U32.AND P3, PT, R5.reuse, R64, PT ;  /* 0x000000400500720c */ /* 0x040fe20003f64070 */
[--C-:B------:R-:W-:Y:S01]  /*1db0*/  @!P5 IMAD.IADD R58, R58, 0x1, -R5.reuse ;  /* 0x000000013a3ad824 */ /* 0x100fe200078e0a05 */
[----:B------:R-:W-:Y:S01]  /*1dc0*/  ISETP.GT.U32.AND P5, PT, R5, R66, PT ;  /* 0x000000420500720c */ /* 0x000fe20003fa4070 */
[----:B------:R-:W-:Y:S01]  /*1dd0*/  @!P4 IMAD.MOV R46, RZ, RZ, -R46 ;  /* 0x000000ffff2ec224 */ /* 0x000fe200078e0a2e */
[----:B------:R-:W-:Y:S01]  /*1de0*/  ISETP.GE.AND P4, PT, R29, RZ, PT ;  /* 0x000000ff1d00720c */ /* 0x000fe20003f86270 */
[----:B------:R-:W-:-:S02]  /*1df0*/  @!P2 IMAD.IADD R62, R62, 0x1, -R5 ;  /* 0x000000013e3ea824 */ /* 0x000fc400078e0a05 */
[--C-:B------:R-:W-:Y:S01]  /*1e00*/  @!P1 IMAD.IADD R68, R68, 0x1, -R5.reuse ;  /* 0x0000000144449824 */ /* 0x100fe200078e0a05 */
[----:B------:R-:W-:Y:S01]  /*1e10*/  ISETP.GE.AND P1, PT, R39, RZ, PT ;  /* 0x000000ff2700720c */ /* 0x000fe20003f26270 */
[----:B------:R-:W-:Y:S01]  /*1e20*/  @!P0 IMAD.MOV R54, RZ, RZ, -R54 ;  /* 0x000000ffff368224 */ /* 0x000fe200078e0a36 */
[C---:B------:R-:W-:Y:S01]  /*1e30*/  ISETP.GT.U32.AND P2, PT, R5.reuse, R62, PT ;  /* 0x0000003e0500720c */ /* 0x040fe20003f44070 */
[----:B------:R-:W-:Y:S01]  /*1e40*/  IMAD R8, R8, 0x88, RZ ;  /* 0x0000008808087824 */ /* 0x000fe200078e02ff */
[----:B------:R-:W-:Y:S01]  /*1e50*/  ISETP.GT.U32.AND P0, PT, R5, R68, PT ;  /* 0x000000440500720c */ /* 0x000fe20003f04070 */
[----:B------:R-:W-:Y:S01]  /*1e60*/  @!P6 IMAD.MOV R48, RZ, RZ, -R48 ;  /* 0x000000ffff30e224 */ /* 0x000fe200078e0a30 */
[----:B------:R-:W-:Y:S01]  /*1e70*/  ISETP.GE.AND P6, PT, R35, RZ, PT ;  /* 0x000000ff2300720c */ /* 0x000fe20003fc6270 */
[----:B------:R-:W-:Y:S01]  /*1e80*/  @!P5 IMAD.IADD R66, R66, 0x1, -R5 ;  /* 0x000000014242d824 */ /* 0x000fe200078e0a05 */
[----:B------:R-:W-:Y:S01]  /*1e90*/  LOP3.LUT R9, R8, 0x17, R9, 0x78, !PT ;  /* 0x0000001708097812 */ /* 0x000fe200078e7809 */
[--C-:B------:R-:W-:Y:S01]  /*1ea0*/  @!P3 IMAD.IADD R64, R64, 0x1, -R5.reuse ;  /* 0x000000014040b824 */ /* 0x100fe200078e0a05 */
[----:B------:R-:W-:Y:S01]  /*1eb0*/  LOP3.LUT R8, RZ, R31, RZ, 0x33, !PT ;  /* 0x0000001fff087212 */ /* 0x000fe200078e33ff */
[----:B------:R-:W-:Y:S01]  /*1ec0*/  @!P4 IMAD.MOV R52, RZ, RZ, -R52 ;  /* 0x000000ffff34c224 */ /* 0x000fe200078e0a34 */
[----:B------:R-:W-:Y:S01]  /*1ed0*/  ISETP.GT.U32.AND P5, PT, R5, R66, PT ;  /* 0x000000420500720c */ /* 0x000fe20003fa4070 */
[----:B------:R-:W-:Y:S01]  /*1ee0*/  IMAD.SHL.U32 R25, R0, 0x2, RZ ;  /* 0x0000000200197824 */ /* 0x000fe200078e00ff */
[----:B------:R-:W-:Y:S01]  /*1ef0*/  ISETP.GE.AND P3, PT, R41, RZ, PT ;  /* 0x000000ff2900720c */ /* 0x000fe20003f66270 */
[--C-:B------:R-:W-:Y:S01]  /*1f00*/  @!P2 IMAD.IADD R62, R62, 0x1, -R5.reuse ;  /* 0x000000013e3ea824 */ /* 0x100fe200078e0a05 */
[----:B------:R-:W-:Y:S01]  /*1f10*/  ISETP.GE.AND P2, PT, R27, RZ, PT ;  /* 0x000000ff1b00720c */ /* 0x000fe20003f46270 */
[--C-:B------:R-:W-:Y:S01]  /*1f20*/  @!P0 IMAD.IADD R68, R68, 0x1, -R5.reuse ;  /* 0x0000000144448824 */ /* 0x100fe200078e0a05 */
[----:B------:R-:W-:Y:S01]  /*1f30*/  ISETP.NE.AND P0, PT, R31, RZ, PT ;  /* 0x000000ff1f00720c */ /* 0x000fe20003f05270 */
[----:B------:R-:W-:Y:S01]  /*1f40*/  @!P6 IMAD.MOV R56, RZ, RZ, -R56 ;  /* 0x000000ffff38e224 */ /* 0x000fe200078e0a38 */
[----:B------:R-:W-:Y:S01]  /*1f50*/  ISETP.GE.AND P4, PT, R37, RZ, PT ;  /* 0x000000ff2500720c */ /* 0x000fe20003f86270 */
[----:B------:R-:W-:Y:S01]  /*1f60*/  @!P1 IMAD.MOV R62, RZ, RZ, -R62 ;  /* 0x000000ffff3e9224 */ /* 0x000fe200078e0a3e */
[C---:B------:R-:W-:Y:S01]  /*1f70*/  SEL R6, R8.reuse, R6, !P0 ;  /* 0x0000000608067207 */ /* 0x040fe20004000000 */
[----:B------:R-:W-:Y:S01]  /*1f80*/  IMAD R70, R19, 0x90, RZ ;  /* 0x0000009013467824 */ /* 0x000fe200078e02ff */
[----:B------:R-:W-:Y:S01]  /*1f90*/  SEL R7, R8, R7, !P0 ;  /* 0x0000000708077207 */ /* 0x000fe20004000000 */
[----:B------:R-:W-:Y:S01]  /*1fa0*/  @!P5 IMAD.IADD R66, R66, 0x1, -R5 ;  /* 0x000000014242d824 */ /* 0x000fe200078e0a05 */
[----:B------:R-:W-:Y:S01]  /*1fb0*/  ISETP.GE.AND P5, PT, R43, RZ, PT ;  /* 0x000000ff2b00720c */ /* 0x000fe20003fa6270 */
[----:B--2---:R-:W-:Y:S01]  /*1fc0*/  IMAD R6, R6, UR6, RZ ;  /* 0x0000000606067c24 */ /* 0x004fe2000f8e02ff */
[----:B------:R-:W-:Y:S01]  /*1fd0*/  ISETP.GE.AND P6, PT, R3, RZ, PT ;  /* 0x000000ff0300720c */ /* 0x000fe20003fc6270 */
[----:B------:R-:W-:Y:S01]  /*1fe0*/  @!P2 IMAD.MOV R58, RZ, RZ, -R58 ;  /* 0x000000ffff3aa224 */ /* 0x000fe200078e0a3a */
[C---:B------:R-:W-:Y:S01]  /*1ff0*/  SEL R10, R8.reuse, R10, !P0 ;  /* 0x0000000a080a7207 */ /* 0x040fe20004000000 */
[----:B------:R-:W-:Y:S01]  /*2000*/  IMAD R7, R7, UR6, RZ ;  /* 0x0000000607077c24 */ /* 0x000fe2000f8e02ff */
[C---:B------:R-:W-:Y:S01]  /*2010*/  SEL R11, R8.reuse, R11, !P0 ;  /* 0x0000000b080b7207 */ /* 0x040fe20004000000 */
[----:B------:R-:W-:Y:S01]  /*2020*/  @!P3 IMAD.MOV R64, RZ, RZ, -R64 ;  /* 0x000000ffff40b224 */ /* 0x000fe200078e0a40 */
[----:B------:R-:W-:Y:S01]  /*2030*/  SEL R13, R8, R13, !P0 ;  /* 0x0000000d080d7207 */ /* 0x000fe20004000000 */
[----:B------:R-:W-:Y:S01]  /*2040*/  IMAD R10, R10, UR6, RZ ;  /* 0x000000060a0a7c24 */ /* 0x000fe2000f8e02ff */
[----:B------:R-:W-:Y:S01]  /*2050*/  IADD3 R5, P2, PT, R6, UR10, RZ ;  /* 0x0000000a06057c10 */ /* 0x000fe2000ff5e0ff */
[----:B------:R-:W-:Y:S01]  /*2060*/  IMAD R11, R11, UR6, RZ ;  /* 0x000000060b0b7c24 */ /* 0x000fe2000f8e02ff */
[C---:B------:R-:W-:Y:S01]  /*2070*/  SEL R15, R8.reuse, R15, !P0 ;  /* 0x0000000f080f7207 */ /* 0x040fe20004000000 */
[----:B------:R-:W-:Y:S01]  /*2080*/  IMAD R13, R13, UR6, RZ ;  /* 0x000000060d0d7c24 */ /* 0x000fe2000f8e02ff */
[C---:B------:R-:W-:Y:S01]  /*2090*/  SEL R14, R8.reuse, R14, !P0 ;  /* 0x0000000e080e7207 */ /* 0x040fe20004000000 */
[----:B------:R-:W-:Y:S01]  /*20a0*/  @!P4 IMAD.MOV R60, RZ, RZ, -R60 ;  /* 0x000000ffff3cc224 */ /* 0x000fe200078e0a3c */
[C---:B------:R-:W-:Y:S01]  /*20b0*/  SEL R16, R8.reuse, R16, !P0 ;  /* 0x0000001008107207 */ /* 0x040fe20004000000 */
[----:B------:R-:W-:Y:S01]  /*20c0*/  IMAD R15, R15, UR6, RZ ;  /* 0x000000060f0f7c24 */ /* 0x000fe2000f8e02ff */
[----:B------:R-:W-:Y:S01]  /*20d0*/  R2UR UR14, R5 ;  /* 0x00000000050e72ca */ /* 0x000fe200000e0000 */
[----:B------:R-:W-:Y:S01]  /*20e0*/  @!P5 IMAD.MOV R66, RZ, RZ, -R66 ;  /* 0x000000ffff42d224 */ /* 0x000fe200078e0a42 */
[----:B------:R-:W-:Y:S01]  /*20f0*/  SEL R17, R8, R17, !P0 ;  /* 0x0000001108117207 */ /* 0x000fe20004000000 */
[----:B------:R-:W-:Y:S01]  /*2100*/  IMAD R14, R14, UR6, RZ ;  /* 0x000000060e0e7c24 */ /* 0x000fe2000f8e02ff */
[----:B------:R-:W-:Y:S01]  /*2110*/  IADD3 R5, P3, PT, R7, UR10, RZ ;  /* 0x0000000a07057c10 */ /* 0x000fe2000ff7e0ff */
[----:B------:R-:W-:Y:S01]  /*2120*/  IMAD R16, R16, UR6, RZ ;  /* 0x0000000610107c24 */ /* 0x000fe2000f8e02ff */
[C---:B------:R-:W-:Y:S01]  /*2130*/  SEL R23, R8.reuse, R23, !P0 ;  /* 0x0000001708177207 */ /* 0x040fe20004000000 */
[----:B------:R-:W-:Y:S01]  /*2140*/  IMAD R17, R17, UR6, RZ ;  /* 0x0000000611117c24 */ /* 0x000fe2000f8e02ff */
[----:B------:R-:W-:Y:S01]  /*2150*/  SHF.R.S32.HI R53, RZ, 0x1f, R7 ;  /* 0x0000001fff357819 */ /* 0x000fe20000011407 */
[----:B------:R-:W-:Y:S01]  /*2160*/  @!P6 IMAD.MOV R68, RZ, RZ, -R68 ;  /* 0x000000ffff44e224 */ /* 0x000fe200078e0a44 */
[C---:B------:R-:W-:Y:S01]  /*2170*/  SEL R12, R8.reuse, R12, !P0 ;  /* 0x0000000c080c7207 */ /* 0x040fe20004000000 */
[----:B------:R-:W-:Y:S01]  /*2180*/  IMAD R23, R23, UR6, RZ ;  /* 0x0000000617177c24 */ /* 0x000fe2000f8e02ff */
[----:B------:R-:W-:Y:S01]  /*2190*/  SEL R30, R8, R30, !P0 ;  /* 0x0000001e081e7207 */ /* 0x000fe20004000000 */
[----:B-----5:R-:W-:Y:S01]  /*21a0*/  IMAD R4, R4, UR44, RZ ;  /* 0x0000002c04047c24 */ /* 0x020fe2000f8e02ff */
[----:B------:R-:W-:Y:S01]  /*21b0*/  R2UR UR15, R5 ;  /* 0x00000000050f72ca */ /* 0x000fe200000e0000 */
[----:B------:R-:W-:Y:S01]  /*21c0*/  IMAD R12, R12, UR6, RZ ;  /* 0x000000060c0c7c24 */ /* 0x000fe2000f8e02ff */
[----:B------:R-:W-:Y:S01]  /*21d0*/  IADD3 R29, P4, PT, R10, UR10, RZ ;  /* 0x0000000a0a1d7c10 */ /* 0x000fe2000ff9e0ff */
[----:B------:R-:W-:Y:S01]  /*21e0*/  IMAD R30, R30, UR6, RZ ;  /* 0x000000061e1e7c24 */ /* 0x000fe2000f8e02ff */
[----:B------:R-:W-:Y:S01]  /*21f0*/  SHF.R.S32.HI R55, RZ, 0x1f, R6 ;  /* 0x0000001fff377819 */ /* 0x000fe20000011406 */
[----:B------:R-:W-:Y:S01]  /*2200*/  IMAD R20, R20, UR72, RZ ;  /* 0x0000004814147c24 */ /* 0x000fe2000f8e02ff */
[----:B------:R-:W-:Y:S01]  /*2210*/  SHF.R.S32.HI R51, RZ, 0x1f, R10 ;  /* 0x0000001fff337819 */ /* 0x000fe2000001140a */
[----:B------:R-:W-:Y:S01]  /*2220*/  IMAD R22, R22, UR72, RZ ;  /* 0x0000004816167c24 */ /* 0x000fe2000f8e02ff */
[----:B------:R-:W-:Y:S01]  /*2230*/  SEL R32, R8, R32, !P0 ;  /* 0x0000002008207207 */ /* 0x000fe20004000000 */
[----:B------:R-:W-:Y:S01]  /*2240*/  IMAD R24, R24, UR72, RZ ;  /* 0x0000004818187c24 */ /* 0x000fe2000f8e02ff */
[----:B------:R-:W-:Y:S01]  /*2250*/  IADD3 R27, P5, PT, R11, UR10, RZ ;  /* 0x0000000a0b1b7c10 */ /* 0x000fe2000ffbe0ff */
[----:B------:R-:W-:Y:S01]  /*2260*/  IMAD R26, R26, UR72, RZ ;  /* 0x000000481a1a7c24 */ /* 0x000fe2000f8e02ff */
[----:B------:R-:W-:Y:S01]  /*2270*/  IADD3 R5, P1, PT, R13, UR10, RZ ;  /* 0x0000000a0d057c10 */ /* 0x000fe2000ff3e0ff */
[----:B------:R-:W-:Y:S01]  /*2280*/  IMAD R32, R32, UR6, RZ ;  /* 0x0000000620207c24 */ /* 0x000fe2000f8e02ff */
[----:B------:R-:W-:Y:S01]  /*2290*/  SHF.R.S32.HI R49, RZ, 0x1f, R11 ;  /* 0x0000001fff317819 */ /* 0x000fe2000001140b */
[----:B------:R-:W-:Y:S01]  /*22a0*/  IMAD R28, R28, UR72, RZ ;  /* 0x000000481c1c7c24 */ /* 0x000fe2000f8e02ff */
[----:B------:R-:W-:Y:S01]  /*22b0*/  IADD3.X R53, PT, PT, R53, UR11, RZ, P3, !PT ;  /* 0x0000000b35357c10 */ /* 0x000fe20009ffe4ff */
[----:B------:R-:W-:Y:S01]  /*22c0*/  IMAD R80, R80, UR72, RZ ;  /* 0x0000004850507c24 */ /* 0x000fe2000f8e02ff */
[----:B------:R-:W-:Y:S01]  /*22d0*/  IADD3 R7, P3, PT, R15, UR10, RZ ;  /* 0x0000000a0f077c10 */ /* 0x000fe2000ff7e0ff */
[----:B------:R-:W-:Y:S01]  /*22e0*/  IMAD R82, R82, UR72, RZ ;  /* 0x0000004852527c24 */ /* 0x000fe2000f8e02ff */
[----:B------:R-:W-:Y:S01]  /*22f0*/  SHF.R.S32.HI R45, RZ, 0x1f, R13 ;  /* 0x0000001fff2d7819 */ /* 0x000fe2000001140d */
[----:B------:R-:W-:Y:S01]  /*2300*/  IMAD R84, R84, UR72, RZ ;  /* 0x0000004854547c24 */ /* 0x000fe2000f8e02ff */
[----:B------:R-:W-:Y:S01]  /*2310*/  SEL R21, R8, R21, !P0 ;  /* 0x0000001508157207 */ /* 0x000fe20004000000 */
[----:B------:R-:W-:Y:S01]  /*2320*/  IMAD R86, R86, UR72, RZ ;  /* 0x0000004856567c24 */ /* 0x000fe2000f8e02ff */
[----:B------:R-:W-:Y:S01]  /*2330*/  IADD3.X R55, PT, PT, R55, UR11, RZ, P2, !PT ;  /* 0x0000000b37377c10 */ /* 0x000fe200097fe4ff */
[----:B------:R-:W-:Y:S01]  /*2340*/  IMAD R88, R88, UR72, RZ ;  /* 0x0000004858587c24 */ /* 0x000fe2000f8e02ff */
[----:B------:R-:W-:Y:S01]  /*2350*/  IADD3.X R51, PT, PT, R51, UR11, RZ, P4, !PT ;  /* 0x0000000b33337c10 */ /* 0x000fe2000a7fe4ff */
[----:B------:R-:W-:Y:S01]  /*2360*/  IMAD R21, R21, UR6, RZ ;  /* 0x0000000615157c24 */ /* 0x000fe2000f8e02ff */
[----:B------:R-:W-:Y:S01]  /*2370*/  R2UR UR19, R5 ;  /* 0x00000000051372ca */ /* 0x000fe200000e0000 */
[----:B------:R-:W-:Y:S01]  /*2380*/  IMAD R90, R90, UR72, RZ ;  /* 0x000000485a5a7c24 */ /* 0x000fe2000f8e02ff */
[----:B------:R-:W-:Y:S01]  /*2390*/  IADD3 R10, P2, PT, R14, UR10, RZ ;  /* 0x0000000a0e0a7c10 */ /* 0x000fe2000ff5e0ff */
[----:B------:R-:W-:Y:S01]  /*23a0*/  IMAD R92, R92, UR72, RZ ;  /* 0x000000485c5c7c24 */ /* 0x000fe2000f8e02ff */
[----:B------:R-:W-:Y:S01]  /*23b0*/  IADD3 R6, P4, PT, R16, UR10, RZ ;  /* 0x0000000a10067c10 */ /* 0x000fe2000ff9e0ff */
[----:B------:R-:W-:Y:S01]  /*23c0*/  IMAD R94, R94, UR72, RZ ;  /* 0x000000485e5e7c24 */ /* 0x000fe2000f8e02ff */
[----:B------:R-:W-:Y:S01]  /*23d0*/  IADD3.X R49, PT, PT, R49, UR11, RZ, P5, !PT ;  /* 0x0000000b31317c10 */ /* 0x000fe2000affe4ff */
[----:B------:R-:W-:Y:S01]  /*23e0*/  IMAD R96, R96, UR72, RZ ;  /* 0x0000004860607c24 */ /* 0x000fe2000f8e02ff */
[----:B------:R-:W-:Y:S01]  /*23f0*/  SHF.R.S32.HI R43, RZ, 0x1f, R14 ;  /* 0x0000001fff2b7819 */ /* 0x000fe2000001140e */
[----:B------:R-:W-:Y:S01]  /*2400*/  IMAD R100, R100, UR72, RZ ;  /* 0x0000004864647c24 */ /* 0x000fe2000f8e02ff */
[----:B------:R-:W-:Y:S01]  /*2410*/  IADD3 R5, P5, PT, R17, UR10, RZ ;  /* 0x0000000a11057c10 */ /* 0x000fe2000ffbe0ff */
[----:B------:R-:W-:Y:S01]  /*2420*/  IMAD R102, R102, UR72, RZ ;  /* 0x0000004866667c24 */ /* 0x000fe2000f8e02ff */
[----:B------:R-:W-:Y:S01]  /*2430*/  R2UR UR21, R7 ;  /* 0x00000000071572ca */ /* 0x000fe200000e0000 */
[----:B------:R-:W-:Y:S01]  /*2440*/  IMAD R104, R104, UR72, RZ ;  /* 0x0000004868687c24 */ /* 0x000fe2000f8e02ff */
[----:B------:R-:W-:Y:S01]  /*2450*/  SHF.R.S32.HI R41, RZ, 0x1f, R15 ;  /* 0x0000001fff297819 */ /* 0x000fe2000001140f */
[----:B------:R-:W-:Y:S01]  /*2460*/  IMAD R106, R106, UR72, RZ ;  /* 0x000000486a6a7c24 */ /* 0x000fe2000f8e02ff */
[----:B------:R-:W-:Y:S01]  /*2470*/  IADD3.X R45, PT, PT, R45, UR11, RZ, P1, !PT ;  /* 0x0000000b2d2d7c10 */ /* 0x000fe20008ffe4ff */
[----:B------:R-:W-:Y:S01]  /*2480*/  IMAD R108, R108, UR72, RZ ;  /* 0x000000486c6c7c24 */ /* 0x000fe2000f8e02ff */
[----:B------:R-:W-:-:S02]  /*2490*/  SEL R34, R8, R34, !P0 ;  /* 0x0000002208227207 */ /* 0x000fc40004000000 */
[C---:B------:R-:W-:Y:S02]  /*24a0*/  SEL R36, R8.reuse, R36, !P0 ;  /* 0x0000002408247207 */ /* 0x040fe40004000000 */
[----:B------:R-:W-:Y:S01]  /*24b0*/  SEL R38, R8, R38, !P0 ;  /* 0x0000002608267207 */ /* 0x000fe20004000000 */
[----:B------:R-:W-:Y:S01]  /*24c0*/  IMAD R34, R34, UR6, RZ ;  /* 0x0000000622227c24 */ /* 0x000fe2000f8e02ff */
[C---:B------:R-:W-:Y:S02]  /*24d0*/  SEL R40, R8.reuse, R40, !P0 ;  /* 0x0000002808287207 */ /* 0x040fe40004000000 */
[C---:B------:R-:W-:Y:S02]  /*24e0*/  SEL R42, R8.reuse, R42, !P0 ;  /* 0x0000002a082a7207 */ /* 0x040fe40004000000 */
[C---:B------:R-:W-:Y:S02]  /*24f0*/  SEL R44, R8.reuse, R44, !P0 ;  /* 0x0000002c082c7207 */ /* 0x040fe40004000000 */
[----:B------:R-:W-:Y:S01]  /*2500*/  SEL R46, R8, R46, !P0 ;  /* 0x0000002e082e7207 */ /* 0x000fe20004000000 */
[----:B------:R-:W-:Y:S01]  /*2510*/  IMAD R42, R42, UR6, RZ ;  /* 0x000000062a2a7c24 */ /* 0x000fe2000f8e02ff */
        /* <DEDUP_REMOVED lines=20> */
[----:B------:R-:W-:Y:S01]  /*2660*/  IADD3 R7, P1, PT, R23, UR10, RZ ;  /* 0x0000000a17077c10 */ /* 0x000fe2000ff3e0ff */
[----:B------:R-:W-:Y:S01]  /*2670*/  IMAD R64, R64, UR6, RZ ;  /* 0x0000000640407c24 */ /* 0x000fe2000f8e02ff */
[----:B------:R-:W-:Y:S01]  /*2680*/  LOP3.LUT R19, R70, 0x30, R25, 0x78, !PT ;  /* 0x0000003046137812 */ /* 0x000fe200078e7819 */
[----:B------:R-:W-:Y:S01]  /*2690*/  IMAD R66, R66, UR6, RZ ;  /* 0x0000000642427c24 */ /* 0x000fe2000f8e02ff */
[----:B------:R-:W-:-:S02]  /*26a0*/  SEL R8, R8, R68, !P0 ;  /* 0x0000004408087207 */ /* 0x000fc40004000000 */
[----:B------:R-:W-:Y:S02]  /*26b0*/  IADD3 R25, P0, PT, R12, UR10, RZ ;  /* 0x0000000a0c197c10 */ /* 0x000fe4000ff1e0ff */
[----:B------:R-:W-:Y:S02]  /*26c0*/  R2UR UR22, R6 ;  /* 0x00000000061672ca */ /* 0x000fe400000e0000 */
[----:B------:R-:W-:Y:S02]  /*26d0*/  SHF.R.S32.HI R47, RZ, 0x1f, R12 ;  /* 0x0000001fff2f7819 */ /* 0x000fe4000001140c */
[----:B------:R-:W-:Y:S02]  /*26e0*/  IADD3.X R43, PT, PT, R43, UR11, RZ, P2, !PT ;  /* 0x0000000b2b2b7c10 */ /* 0x000fe400097fe4ff */
[----:B------:R-:W-:Y:S02]  /*26f0*/  R2UR UR23, R5 ;  /* 0x00000000051772ca */ /* 0x000fe400000e0000 */
[----:B------:R-:W-:-:S02]  /*2700*/  IADD3 R6, P2, PT, R30, UR10, RZ ;  /* 0x0000000a1e067c10 */ /* 0x000fc4000ff5e0ff */
[----:B------:R-:W-:Y:S02]  /*2710*/  IADD3.X R41, PT, PT, R41, UR11, RZ, P3, !PT ;  /* 0x0000000b29297c10 */ /* 0x000fe40009ffe4ff */
[----:B------:R-:W-:Y:S02]  /*2720*/  IADD3 R5, P3, PT, R32, UR10, RZ ;  /* 0x0000000a20057c10 */ /* 0x000fe4000ff7e0ff */
[----:B------:R-:W-:Y:S01]  /*2730*/  R2UR UR25, R7 ;  /* 0x00000000071972ca */ /* 0x000fe200000e0000 */
[----:B------:R-:W-:Y:S01]  /*2740*/  IMAD R7, R40, UR6, RZ ;  /* 0x0000000628077c24 */ /* 0x000fe2000f8e02ff */
[----:B------:R-:W-:Y:S02]  /*2750*/  R2UR UR20, R10 ;  /* 0x000000000a1472ca */ /* 0x000fe400000e0000 */
[----:B------:R-:W-:Y:S02]  /*2760*/  IADD3.X R47, PT, PT, R47, UR11, RZ, P0, !PT ;  /* 0x0000000b2f2f7c10 */ /* 0x000fe400087fe4ff */
[----:B------:R-:W-:-:S02]  /*2770*/  SHF.R.S32.HI R40, RZ, 0x1f, R16 ;  /* 0x0000001fff287819 */ /* 0x000fc40000011410 */
[----:B------:R-:W-:Y:S02]  /*2780*/  IADD3 R10, P0, PT, R21, UR10, RZ ;  /* 0x0000000a150a7c10 */ /* 0x000fe4000ff1e0ff */
[----:B------:R-:W-:Y:S01]  /*2790*/  R2UR UR26, R6 ;  /* 0x00000000061a72ca */ /* 0x000fe200000e0000 */
[----:B------:R-:W-:Y:S01]  /*27a0*/  IMAD R6, R38, UR6, RZ ;  /* 0x0000000626067c24 */ /* 0x000fe2000f8e02ff */
[----:B------:R-:W-:Y:S02]  /*27b0*/  SHF.R.S32.HI R37, RZ, 0x1f, R23 ;  /* 0x0000001fff257819 */ /* 0x000fe40000011417 */
[----:B------:R-:W-:Y:S01]  /*27c0*/  R2UR UR27, R5 ;  /* 0x00000000051b72ca */ /* 0x000fe200000e0000 */
[----:B------:R-:W-:Y:S01]  /*27d0*/  IMAD R5, R36, UR6, RZ ;  /* 0x0000000624057c24 */ /* 0x000fe2000f8e02ff */
[----:B------:R-:W-:Y:S02]  /*27e0*/  SHF.R.S32.HI R39, RZ, 0x1f, R17 ;  /* 0x0000001fff277819 */ /* 0x000fe40000011411 */
[----:B------:R-:W-:-:S02]  /*27f0*/  SHF.R.S32.HI R38, RZ, 0x1f, R21 ;  /* 0x0000001fff267819 */ /* 0x000fc40000011415 */
[----:B------:R-:W-:Y:S02]  /*2800*/  IADD3.X R40, PT, PT, R40, UR11, RZ, P4, !PT ;  /* 0x0000000b28287c10 */ /* 0x000fe4000a7fe4ff */
[----:B------:R-:W-:Y:S02]  /*2810*/  R2UR UR24, R10 ;  /* 0x000000000a1872ca */ /* 0x000fe400000e0000 */
[----:B------:R-:W-:Y:S02]  /*2820*/  IADD3 R13, P4, PT, R34, UR10, RZ ;  /* 0x0000000a220d7c10 */ /* 0x000fe4000ff9e0ff */
[----:B------:R-:W-:Y:S02]  /*2830*/  IADD3.X R37, PT, PT, R37, UR11, RZ, P1, !PT ;  /* 0x0000000b25257c10 */ /* 0x000fe40008ffe4ff */
[----:B------:R-:W-:Y:S02]  /*2840*/  IADD3 R10, P1, PT, R7, UR10, RZ ;  /* 0x0000000a070a7c10 */ /* 0x000fe4000ff3e0ff */
[----:B------:R-:W-:-:S02]  /*2850*/  SHF.R.S32.HI R34, RZ, 0x1f, R34 ;  /* 0x0000001fff227819 */ /* 0x000fc40000011422 */
[----:B------:R-:W-:Y:S02]  /*2860*/  IADD3.X R39, PT, PT, R39, UR11, RZ, P5, !PT ;  /* 0x0000000b27277c10 */ /* 0x000fe4000affe4ff */
[----:B------:R-:W-:Y:S02]  /*2870*/  IADD3.X R38, PT, PT, R38, UR11, RZ, P0, !PT ;  /* 0x0000000b26267c10 */ /* 0x000fe400087fe4ff */
[----:B------:R-:W-:Y:S02]  /*2880*/  IADD3 R12, P5, PT, R5, UR10, RZ ;  /* 0x0000000a050c7c10 */ /* 0x000fe4000ffbe0ff */
[----:B------:R-:W-:Y:S02]  /*2890*/  IADD3 R11, P0, PT, R6, UR10, RZ ;  /* 0x0000000a060b7c10 */ /* 0x000fe4000ff1e0ff */
[----:B------:R-:W-:Y:S02]  /*28a0*/  SHF.R.S32.HI R35, RZ, 0x1f, R32 ;  /* 0x0000001fff237819 */ /* 0x000fe40000011420 */
[----:B------:R-:W-:-:S02]  /*28b0*/  SHF.R.S32.HI R33, RZ, 0x1f, R5 ;  /* 0x0000001fff217819 */ /* 0x000fc40000011405 */
[----:B------:R-:W-:Y:S02]  /*28c0*/  R2UR UR31, R10 ;  /* 0x000000000a1f72ca */ /* 0x000fe400000e0000 */
[----:B------:R-:W-:Y:S02]  /*28d0*/  IADD3.X R34, PT, PT, R34, UR11, RZ, P4, !PT ;  /* 0x0000000b22227c10 */ /* 0x000fe4000a7fe4ff */
[----:B------:R-:W-:Y:S02]  /*28e0*/  SHF.R.S32.HI R36, RZ, 0x1f, R30 ;  /* 0x0000001fff247819 */ /* 0x000fe4000001141e */
[----:B------:R-:W-:Y:S02]  /*28f0*/  IADD3 R10, P4, PT, R46, UR10, RZ ;  /* 0x0000000a2e0a7c10 */ /* 0x000fe4000ff9e0ff */
[----:B------:R-:W-:Y:S02]  /*2900*/  SHF.R.S32.HI R32, RZ, 0x1f, R6 ;  /* 0x0000001fff207819 */ /* 0x000fe40000011406 */
[----:B------:R-:W-:-:S02]  /*2910*/  R2UR UR16, R29 ;  /* 0x000000001d1072ca */ /* 0x000fc400000e0000 */
[----:B------:R-:W-:Y:S02]  /*2920*/  R2UR UR30, R11 ;  /* 0x000000000b1e72ca */ /* 0x000fe400000e0000 */
[----:B------:R-:W-:Y:S02]  /*2930*/  IADD3.X R35, PT, PT, R35, UR11, RZ, P3, !PT ;  /* 0x0000000b23237c10 */ /* 0x000fe40009ffe4ff */
[----:B------:R-:W-:Y:S02]  /*2940*/  IADD3.X R33, PT, PT, R33, UR11, RZ, P5, !PT ;  /* 0x0000000b21217c10 */ /* 0x000fe4000affe4ff */
[----:B------:R-:W-:Y:S02]  /*2950*/  IADD3 R11, P3, PT, R44, UR10, RZ ;  /* 0x0000000a2c0b7c10 */ /* 0x000fe4000ff7e0ff */
[----:B------:R-:W-:Y:S02]  /*2960*/  IADD3 R5, P5, PT, R48, UR10, RZ ;  /* 0x0000000a30057c10 */ /* 0x000fe4000ffbe0ff */
[----:B------:R-:W-:-:S02]  /*2970*/  SHF.R.S32.HI R29, RZ, 0x1f, R44 ;  /* 0x0000001fff1d7819 */ /* 0x000fc4000001142c */
[----:B------:R-:W-:Y:S02]  /*2980*/  R2UR UR17, R27 ;  /* 0x000000001b1172ca */ /* 0x000fe400000e0000 */
[----:B------:R-:W-:Y:S02]  /*2990*/  R2UR UR29, R12 ;  /* 0x000000000c1d72ca */ /* 0x000fe400000e0000 */
[----:B------:R-:W-:Y:S02]  /*29a0*/  IADD3.X R36, PT, PT, R36, UR11, RZ, P2, !PT ;  /* 0x0000000b24247c10 */ /* 0x000fe400097fe4ff */
[----:B------:R-:W-:Y:S02]  /*29b0*/  R2UR UR34, R10 ;  /* 0x000000000a2272ca */ /* 0x000fe400000e0000 */
[----:B------:R-:W-:Y:S02]  /*29c0*/  IADD3.X R32, PT, PT, R32, UR11, RZ, P0, !PT ;  /* 0x0000000b20207c10 */ /* 0x000fe400087fe4ff */
[----:B------:R-:W-:-:S02]  /*29d0*/  IADD3 R12, P2, PT, R42, UR10, RZ ;  /* 0x0000000a2a0c7c10 */ /* 0x000fc4000ff5e0ff */
[----:B------:R-:W-:Y:S02]  /*29e0*/  SHF.R.S32.HI R30, RZ, 0x1f, R42 ;  /* 0x0000001fff1e7819 */ /* 0x000fe4000001142a */
[----:B------:R-:W-:Y:S02]  /*29f0*/  IADD3 R10, P0, PT, R50, UR10, RZ ;  /* 0x0000000a320a7c10 */ /* 0x000fe4000ff1e0ff */
[----:B------:R-:W-:Y:S02]  /*2a00*/  SHF.R.S32.HI R27, RZ, 0x1f, R46 ;  /* 0x0000001fff1b7819 */ /* 0x000fe4000001142e */
[----:B------:R-:W-:Y:S02]  /*2a10*/  R2UR UR35, R5 ;  /* 0x00000000052372ca */ /* 0x000fe400000e0000 */
[----:B------:R-:W-:Y:S02]  /*2a20*/  IADD3.X R29, PT, PT, R29, UR11, RZ, P3, !PT ;  /* 0x0000000b1d1d7c10 */ /* 0x000fe40009ffe4ff */
[----:B------:R-:W-:-:S02]  /*2a30*/  SHF.R.S32.HI R31, RZ, 0x1f, R7 ;  /* 0x0000001fff1f7819 */ /* 0x000fc40000011407 */
[----:B------:R-:W-:Y:S02]  /*2a40*/  IADD3 R5, P3, PT, R56, UR10, RZ ;  /* 0x0000000a38057c10 */ /* 0x000fe4000ff7e0ff */
[----:B------:R-:W-:Y:S02]  /*2a50*/  SHF.R.S32.HI R23, RZ, 0x1f, R50 ;  /* 0x0000001fff177819 */ /* 0x000fe40000011432 */
[----:B------:R-:W-:Y:S01]  /*2a60*/  R2UR UR33, R11 ;  /* 0x000000000b2172ca */ /* 0x000fe200000e0000 */
[----:B------:R-:W-:Y:S01]  /*2a70*/  IMAD R11, R8, UR6, RZ ;  /* 0x00000006080b7c24 */ /* 0x000fe2000f8e02ff */
[----:B------:R-:W-:Y:S01]  /*2a80*/  IADD3.X R30, PT, PT, R30, UR11, RZ, P2, !PT ;  /* 0x0000000b1e1e7c10 */ /* 0x000fe200097fe4ff */
[----:B------:R-:W-:Y:S01]  /*2a90*/  USHF.R.S32.HI UR6, URZ, 0x1f, UR5 ;  /* 0x0000001fff067899 */ /* 0x000fe20008011405 */
[----:B------:R-:W-:Y:S02]  /*2aa0*/  R2UR UR36, R10 ;  /* 0x000000000a2472ca */ /* 0x000fe400000e0000 */
[----:B------:R-:W-:Y:S01]  /*2ab0*/  IADD3.X R27, PT, PT, R27, UR11, RZ, P4, !PT ;  /* 0x0000000b1b1b7c10 */ /* 0x000fe2000a7fe4ff */
[----:B------:R-:W-:Y:S01]  /*2ac0*/  ULEA.HI UR6, UR6, UR5, URZ, 0x7 ;  /* 0x0000000506067291 */ /* 0x000fe2000f8f38ff */
[----:B------:R-:W-:Y:S01]  /*2ad0*/  IADD3 R6, P2, PT, R54, UR10, RZ ;  /* 0x0000000a36067c10 */ /* 0x000fe2000ff5e0ff */
[----:B------:R-:W-:Y:S01]  /*2ae0*/  USHF.L.U32 UR5, UR71, 0x7, URZ ;  /* 0x0000000747057899 */ /* 0x000fe200080006ff */
[----:B------:R-:W-:Y:S01]  /*2af0*/  IADD3 R10, P4, PT, R58, UR10, RZ ;  /* 0x0000000a3a0a7c10 */ /* 0x000fe2000ff9e0ff */
[----:B------:R-:W-:Y:S01]  /*2b00*/  USHF.R.S32.HI UR6, URZ, 0x7, UR6 ;  /* 0x00000007ff067899 */ /* 0x000fe20008011406 */
[----:B------:R-:W-:-:S02]  /*2b10*/  SHF.R.S32.HI R17, RZ, 0x1f, R54 ;  /* 0x0000001fff117819 */ /* 0x000fc40000011436 */
[----:B------:R-:W-:Y:S02]  /*2b20*/  R2UR UR18, R25 ;  /* 0x00000000191272ca */ /* 0x000fe400000e0000 */
[----:B------:R-:W-:Y:S02]  /*2b30*/  IADD3.X R31, PT, PT, R31, UR11, RZ, P1, !PT ;  /* 0x0000000b1f1f7c10 */ /* 0x000fe40008ffe4ff */
[----:B------:R-:W-:Y:S02]  /*2b40*/  R2UR UR39, R5 ;  /* 0x00000000052772ca */ /* 0x000fe400000e0000 */
[----:B------:R-:W-:Y:S02]  /*2b50*/  IADD3.X R23, PT, PT, R23, UR11, RZ, P0, !PT ;  /* 0x0000000b17177c10 */ /* 0x000fe400087fe4ff */
[----:B------:R-:W-:Y:S02]  /*2b60*/  IADD3 R7, P1, PT, R52, UR10, RZ ;  /* 0x0000000a34077c10 */ /* 0x000fe4000ff3e0ff */
[----:B------:R-:W-:-:S02]  /*2b70*/  SHF.R.S32.HI R25, RZ, 0x1f, R48 ;  /* 0x0000001fff197819 */ /* 0x000fc40000011430 */
[----:B------:R-:W-:Y:S02]  /*2b80*/  IADD3 R5, P0, PT, R64, UR10, RZ ;  /* 0x0000000a40057c10 */ /* 0x000fe4000ff1e0ff */
[----:B------:R-:W-:Y:S02]  /*2b90*/  SHF.R.S32.HI R15, RZ, 0x1f, R56 ;  /* 0x0000001fff0f7819 */ /* 0x000fe40000011438 */
[----:B------:R-:W-:Y:S02]  /*2ba0*/  R2UR UR40, R10 ;  /* 0x000000000a2872ca */ /* 0x000fe400000e0000 */
[----:B------:R-:W-:Y:S02]  /*2bb0*/  SHF.R.S32.HI R21, RZ, 0x1f, R52 ;  /* 0x0000001fff157819 */ /* 0x000fe40000011434 */
[----:B------:R-:W-:Y:S02]  /*2bc0*/  IADD3.X R17, PT, PT, R17, UR11, RZ, P2, !PT ;  /* 0x0000000b11117c10 */ /* 0x000fe400097fe4ff */
[----:B------:R-:W-:-:S02]  /*2bd0*/  IADD3 R10, P2, PT, R11, UR10, RZ ;  /* 0x0000000a0b0a7c10 */ /* 0x000fc4000ff5e0ff */
[----:B------:R-:W-:Y:S02]  /*2be0*/  R2UR UR37, R7 ;  /* 0x00000000072572ca */ /* 0x000fe400000e0000 */
[----:B------:R-:W-:Y:S02]  /*2bf0*/  R2UR UR38, R6 ;  /* 0x00000000062672ca */ /* 0x000fe400000e0000 */
[----:B------:R-:W-:Y:S02]  /*2c00*/  IADD3.X R25, PT, PT, R25, UR11, RZ, P5, !PT ;  /* 0x0000000b19197c10 */ /* 0x000fe4000affe4ff */
[----:B------:R-:W-:Y:S02]  /*2c10*/  R2UR UR43, R5 ;  /* 0x00000000052b72ca */ /* 0x000fe400000e0000 */
[----:B------:R-:W-:Y:S02]  /*2c20*/  IADD3.X R15, PT, PT, R15, UR11, RZ, P3, !PT ;  /* 0x0000000b0f0f7c10 */ /* 0x000fe40009ffe4ff */
[----:B------:R-:W-:-:S02]  /*2c30*/  SHF.R.S32.HI R11, RZ, 0x1f, R11 ;  /* 0x0000001fff0b7819 */ /* 0x000fc4000001140b */
[----:B------:R-:W-:Y:S02]  /*2c40*/  IADD3 R7, P5, PT, R60, UR10, RZ ;  /* 0x0000000a3c077c10 */ /* 0x000fe4000ffbe0ff */
[----:B------:R-:W-:Y:S02]  /*2c50*/  IADD3 R6, P6, PT, R62, UR10, RZ ;  /* 0x0000000a3e067c10 */ /* 0x000fe4000ffde0ff */
[----:B------:R-:W-:Y:S01]  /*2c60*/  IADD3 R5, P3, PT, R4, UR8, RZ ;  /* 0x0000000804057c10 */ /* 0x000fe2000ff7e0ff */
[----:B------:R-:W-:Y:S01]  /*2c70*/  USHF.L.U32 UR8, UR72, 0x7, URZ ;  /* 0x0000000748087899 */ /* 0x000fe200080006ff */
[----:B------:R-:W-:Y:S02]  /*2c80*/  IADD3.X R21, PT, PT, R21, UR11, RZ, P1, !PT ;  /* 0x0000000b15157c10 */ /* 0x000fe40008ffe4ff */
[----:B------:R-:W-:Y:S02]  /*2c90*/  IADD3.X R14, PT, PT, R11, UR11, RZ, P2, !PT ;  /* 0x0000000b0b0e7c10 */ /* 0x000fe400097fe4ff */
[----:B------:R-:W-:-:S02]  /*2ca0*/  R2UR UR45, R15 ;  /* 0x000000000f2d72ca */ /* 0x000fc400000e0000 */
[----:B------:R-:W-:Y:S02]  /*2cb0*/  R2UR UR28, R13 ;  /* 0x000000000d1c72ca */ /* 0x000fe400000e0000 */
[----:B------:R-:W-:Y:S02]  /*2cc0*/  R2UR UR41, R7 ;  /* 0x00000000072972ca */ /* 0x000fe400000e0000 */
[----:B------:R-:W-:Y:S02]  /*2cd0*/  R2UR UR42, R6 ;  /* 0x00000000062a72ca */ /* 0x000fe400000e0000 */
[----:B------:R-:W-:Y:S01]  /*2ce0*/  LEA.HI.X.SX32 R11, R4, UR9, 0x1, P3 ;  /* 0x00000009040b7c11 */ /* 0x000fe200098f0eff */
[C---:B------:R-:W-:Y:S01]  /*2cf0*/  IMAD.SHL.U32 R4, R0.reuse, 0x20, RZ ;  /* 0x0000002000047824 */ /* 0x040fe200078e00ff */
[----:B------:R-:W-:Y:S02]  /*2d00*/  LOP3.LUT R15, R0, 0x7f, RZ, 0xc0, !PT ;  /* 0x0000007f000f7812 */ /* 0x000fe400078ec0ff */
[----:B------:R-:W-:-:S02]  /*2d10*/  SHF.R.S32.HI R13, RZ, 0x1f, R58 ;  /* 0x0000001fff0d7819 */ /* 0x000fc4000001143a */
[----:B------:R-:W-:Y:S02]  /*2d20*/  SHF.R.S32.HI R8, RZ, 0x1f, R60 ;  /* 0x0000001fff087819 */ /* 0x000fe4000001143c */
[----:B------:R-:W-:Y:S02]  /*2d30*/  CS2R R60, SRZ ;  /* 0x00000000003c7805 */ /* 0x000fe4000001ff00 */
[----:B------:R-:W-:Y:S02]  /*2d40*/  SHF.R.S32.HI R7, RZ, 0x1f, R62 ;  /* 0x0000001fff077819 */ /* 0x000fe4000001143e */
[----:B------:R-:W-:Y:S02]  /*2d50*/  CS2R R62, SRZ ;  /* 0x00000000003e7805 */ /* 0x000fe4000001ff00 */
[----:B------:R-:W-:Y:S02]  /*2d60*/  SHF.R.S32.HI R6, RZ, 0x1f, R64 ;  /* 0x0000001fff067819 */ /* 0x000fe40000011440 */
[----:B------:R-:W-:-:S02]  /*2d70*/  CS2R R64, SRZ ;  /* 0x0000000000407805 */ /* 0x000fc4000001ff00 */
[----:B------:R-:W-:Y:S02]  /*2d80*/  R2UR UR70, R55 ;  /* 0x00000000374672ca */ /* 0x000fe400000e0000 */
[----:B------:R-:W-:Y:S02]  /*2d90*/  R2UR UR69, R53 ;  /* 0x00000000354572ca */ /* 0x000fe400000e0000 */
[----:B------:R-:W-:Y:S02]  /*2da0*/  R2UR UR68, R51 ;  /* 0x00000000334472ca */ /* 0x000fe400000e0000 */
[----:B------:R-:W-:Y:S02]  /*2db0*/  R2UR UR67, R49 ;  /* 0x00000000314372ca */ /* 0x000fe400000e0000 */
[----:B------:R-:W-:Y:S02]  /*2dc0*/  R2UR UR66, R47 ;  /* 0x000000002f4272ca */ /* 0x000fe400000e0000 */
[----:B------:R-:W-:-:S02]  /*2dd0*/  R2UR UR65, R45 ;  /* 0x000000002d4172ca */ /* 0x000fc400000e0000 */
        /* <DEDUP_REMOVED lines=13> */
[----:B------:R-:W-:Y:S02]  /*2eb0*/  IADD3 R12, P1, PT, R66, UR10, RZ ;  /* 0x0000000a420c7c10 */ /* 0x000fe4000ff3e0ff */
[----:B------:R-:W-:Y:S02]  /*2ec0*/  SHF.R.S32.HI R16, RZ, 0x1f, R66 ;  /* 0x0000001fff107819 */ /* 0x000fe40000011442 */
[----:B------:R-:W-:Y:S02]  /*2ed0*/  CS2R R66, SRZ ;  /* 0x0000000000427805 */ /* 0x000fe4000001ff00 */
[----:B------:R-:W-:Y:S02]  /*2ee0*/  R2UR UR62, R40 ;  /* 0x00000000283e72ca */ /* 0x000fe400000e0000 */
[----:B------:R-:W-:-:S02]  /*2ef0*/  R2UR UR60, R38 ;  /* 0x00000000263c72ca */ /* 0x000fc400000e0000 */
[----:B------:R-:W-:Y:S02]  /*2f00*/  R2UR UR58, R36 ;  /* 0x00000000243a72ca */ /* 0x000fe400000e0000 */
[----:B------:R-:W-:Y:S02]  /*2f10*/  R2UR UR56, R34 ;  /* 0x00000000223872ca */ /* 0x000fe400000e0000 */
[----:B------:R-:W-:Y:S02]  /*2f20*/  R2UR UR54, R32 ;  /* 0x00000000203672ca */ /* 0x000fe400000e0000 */
[----:B------:R-:W-:Y:S02]  /*2f30*/  R2UR UR52, R30 ;  /* 0x000000001e3472ca */ /* 0x000fe400000e0000 */
[----:B------:R-:W-:Y:S01]  /*2f40*/  R2UR UR46, R17 ;  /* 0x00000000112e72ca */ /* 0x000fe200000e0000 */
[----:B------:R-:W-:Y:S01]  /*2f50*/  IMAD R17, R15, UR71, RZ ;  /* 0x000000470f117c24 */ /* 0x000fe2000f8e02ff */
[----:B------:R-:W-:-:S02]  /*2f60*/  IADD3.X R13, PT, PT, R13, UR11, RZ, P4, !PT ;  /* 0x0000000b0d0d7c10 */ /* 0x000fc4000a7fe4ff */
[----:B------:R-:W-:Y:S02]  /*2f70*/  IADD3.X R8, PT, PT, R8, UR11, RZ, P5, !PT ;  /* 0x0000000b08087c10 */ /* 0x000fe4000affe4ff */
[----:B------:R-:W-:Y:S02]  /*2f80*/  IADD3.X R7, PT, PT, R7, UR11, RZ, P6, !PT ;  /* 0x0000000b07077c10 */ /* 0x000fe4000b7fe4ff */
[----:B------:R-:W-:Y:S02]  /*2f90*/  IADD3.X R6, PT, PT, R6, UR11, RZ, P0, !PT ;  /* 0x0000000b06067c10 */ /* 0x000fe400087fe4ff */
[C---:B------:R-:W-:Y:S02]  /*2fa0*/  LOP3.LUT R30, R98.reuse, 0x20, RZ, 0xfc, !PT ;  /* 0x00000020621e7812 */ /* 0x040fe400078efcff */
[C---:B------:R-:W-:Y:S02]  /*2fb0*/  LOP3.LUT R32, R98.reuse, 0x24, RZ, 0xfc, !PT ;  /* 0x0000002462207812 */ /* 0x040fe400078efcff */
[----:B------:R-:W-:Y:S01]  /*2fc0*/  LOP3.LUT R34, R98, 0x28, RZ, 0xfc, !PT ;  /* 0x0000002862227812 */ /* 0x000fe200078efcff */
[----:B------:R-:W-:Y:S01]  /*2fd0*/  IMAD R30, R30, UR72, RZ ;  /* 0x000000481e1e7c24 */ /* 0x000fe2000f8e02ff */
        /* <DEDUP_REMOVED lines=16> */
[----:B------:R-:W-:Y:S01]  /*30e0*/  LOP3.LUT R19, R19, 0x400, R4, 0xf8, !PT ;  /* 0x0000040013137812 */ /* 0x000fe200078ef804 */
[----:B------:R-:W-:Y:S01]  /*30f0*/  IMAD R48, R48, UR72, RZ ;  /* 0x0000004830307c24 */ /* 0x000fe2000f8e02ff */
[----:B------:R-:W-:Y:S01]  /*3100*/  IADD3.X R16, PT, PT, R16, UR11, RZ, P1, !PT ;  /* 0x0000000b10107c10 */ /* 0x000fe20008ffe4ff */
[----:B------:R-:W-:Y:S01]  /*3110*/  IMAD R50, R50, UR72, RZ ;  /* 0x0000004832327c24 */ /* 0x000fe2000f8e02ff */
[----:B------:R-:W-:Y:S01]  /*3120*/  R2UR UR44, R13 ;  /* 0x000000000d2c72ca */ /* 0x000fe200000e0000 */
[----:B------:R-:W-:Y:S01]  /*3130*/  IMAD R98, R98, UR72, RZ ;  /* 0x0000004862627c24 */ /* 0x000fe2000f8e02ff */
[----:B------:R-:W-:-:S02]  /*3140*/  R2UR UR11, R8 ;  /* 0x00000000080b72ca */ /* 0x000fc400000e0000 */
[----:B------:R-:W-:Y:S02]  /*3150*/  R2UR UR10, R7 ;  /* 0x00000000070a72ca */ /* 0x000fe400000e0000 */
[----:B------:R-:W-:Y:S02]  /*3160*/  R2UR UR9, R6 ;  /* 0x00000000060972ca */ /* 0x000fe400000e0000 */
[----:B------:R-:W-:Y:S02]  /*3170*/  LOP3.LUT R8, R15, 0x70, RZ, 0x3c, !PT ;  /* 0x000000700f087812 */ /* 0x000fe400078e3cff */
[----:B------:R-:W-:Y:S02]  /*3180*/  SHF.R.S32.HI R7, RZ, 0x1f, R17 ;  /* 0x0000001fff077819 */ /* 0x000fe40000011411 */
[----:B------:R-:W-:Y:S02]  /*3190*/  LOP3.LUT R6, R9, 0x8, RZ, 0x3c, !PT ;  /* 0x0000000809067812 */ /* 0x000fe400078e3cff */
[----:B------:R-:W-:-:S07]  /*31a0*/  LOP3.LUT R13, R19, 0x40, RZ, 0x3c, !PT ;  /* 0x00000040130d7812 */ /* 0x000fce00078e3cff */
.L_x_2:
[----:B------:R-:W-:Y:S02]  /*31b0*/  LEA.HI R21, R0, 0x1c, RZ, 0x1b ;  /* 0x0000001c00157811 */ /* 0x000fe400078fd8ff */
[----:B------:R-:W-:Y:S02]  /*31c0*/  IADD3 R52, P0, PT, R18, R5, RZ ;  /* 0x0000000512347210 */ /* 0x000fe40007f1e0ff */
[----:B------:R-:W-:Y:S02]  /*31d0*/  ISETP.GE.AND P1, PT, R21, UR7, PT ;  /* 0x0000000715007c0c */ /* 0x000fe4000bf26270 */
[C---:B------:R-:W-:Y:S02]  /*31e0*/  LEA.HI R21, R0.reuse, 0x3c, RZ, 0x1b ;  /* 0x0000003c00157811 */ /* 0x040fe400078fd8ff */
[----:B------:R-:W-:Y:S02]  /*31f0*/  LEA.HI R23, R0, 0x5c, RZ, 0x1b ;  /* 0x0000005c00177811 */ /* 0x000fe400078fd8ff */
[----:B------:R-:W-:-:S02]  /*3200*/  ISETP.GE.AND P3, PT, R21, UR7, PT ;  /* 0x0000000715007c0c */ /* 0x000fc4000bf66270 */
[----:B------:R-:W-:Y:S02]  /*3210*/  PRMT R21, RZ, 0x7610, R21 ;  /* 0x00007610ff157816 */ /* 0x000fe40000000015 */
[----:B------:R-:W-:Y:S02]  /*3220*/  LEA.HI.X.SX32 R53, R18, R11, 0x1, P0 ;  /* 0x0000000b12357211 */ /* 0x000fe400000f0eff */
[----:B------:R-:W-:Y:S02]  /*3230*/  ISETP.GE.AND P4, PT, R23, UR7, PT ;  /* 0x0000000717007c0c */ /* 0x000fe4000bf86270 */
[----:B------:R-:W-:Y:S01]  /*3240*/  LEA.HI R25, R0, 0x7c, RZ, 0x1b ;  /* 0x0000007c00197811 */ /* 0x000fe200078fd8ff */
[----:B------:R0:W2:Y:S01]  /*3250*/  @!P1 LDG.E.U8 R21, desc[UR12][R52.64] ;  /* 0x0000000c34159981 */ /* 0x0000a2000c1e1100 */
[----:B------:R-:W-:Y:S02]  /*3260*/  SHF.R.U32.HI R51, RZ, 0x5, R0 ;  /* 0x00000005ff337819 */ /* 0x000fe40000011600 */
[----:B------:R-:W-:-:S02]  /*3270*/  IADD3 R56, P2, PT, R108, R5, RZ ;  /* 0x000000056c387210 */ /* 0x000fc40007f5e0ff */
[----:B------:R-:W-:Y:S02]  /*3280*/  IADD3 R58, P1, PT, R106, R5, RZ ;  /* 0x000000056a3a7210 */ /* 0x000fe40007f3e0ff */
[----:B------:R-:W-:Y:S02]  /*3290*/  ISETP.GE.AND P0, PT, R25, UR7, PT ;  /* 0x0000000719007c0c */ /* 0x000fe4000bf06270 */
[----:B------:R-:W-:Y:S02]  /*32a0*/  SGXT.U32 R51, R51, 0x2 ;  /* 0x000000023333781a */ /* 0x000fe40000000000 */
[----:B------:R-:W-:Y:S02]  /*32b0*/  PRMT R25, RZ, 0x7610, R25 ;  /* 0x00007610ff197816 */ /* 0x000fe40000000019 */
[----:B------:R-:W-:Y:S02]  /*32c0*/  LEA.HI.X.SX32 R57, R108, R11, 0x1, P2 ;  /* 0x0000000b6c397211 */ /* 0x000fe400010f0eff */
[----:B------:R-:W-:-:S02]  /*32d0*/  PRMT R23, RZ, 0x7610, R23 ;  /* 0x00007610ff177816 */ /* 0x000fc40000000017 */
[----:B------:R-:W-:Y:S01]  /*32e0*/  LEA.HI.X.SX32 R59, R106, R11, 0x1, P1 ;  /* 0x0000000b6a3b7211 */ /* 0x000fe200008f0eff */
[----:B------:R1:W3:Y:S01]  /*32f0*/  @!P3 LDG.E.U8 R25, desc[UR12][R56.64] ;  /* 0x0000000c3819b981 */ /* 0x0002e2000c1e1100 */
[C---:B------:R-:W-:Y:S02]  /*3300*/  LOP3.LUT R27, R51.reuse, 0x4, RZ, 0xfc, !PT ;  /* 0x00000004331b7812 */ /* 0x040fe400078efcff */
[----:B------:R-:W-:Y:S01]  /*3310*/  ISETP.GE.AND P5, PT, R51, UR7, PT ;  /* 0x0000000733007c0c */ /* 0x000fe2000bfa6270 */
[----:B------:R4:W5:Y:S01]  /*3320*/  @!P4 LDG.E.U8 R23, desc[UR12][R58.64] ;  /* 0x0000000c3a17c981 */ /* 0x000962000c1e1100 */
[----:B------:R-:W-:Y:S02]  /*3330*/  ISETP.GE.AND P3, PT, R27, UR7, PT ;  /* 0x000000071b007c0c */ /* 0x000fe4000bf66270 */
[----:B0-----:R-:W-:Y:S02]  /*3340*/  IADD3 R52, P4, PT, R98, R5, RZ ;  /* 0x0000000562347210 */ /* 0x001fe40007f9e0ff */
[----:B------:R-:W-:-:S02]  /*3350*/  LOP3.LUT R27, R51, 0xc, RZ, 0xfc, !PT ;  /* 0x0000000c331b7812 */ /* 0x000fc400078efcff */
[----:B------:R-:W-:Y:S02]  /*3360*/  LOP3.LUT R29, R51, 0x8, RZ, 0xfc, !PT ;  /* 0x00000008331d7812 */ /* 0x000fe400078efcff */
[----:B------:R-:W-:Y:S02]  /*3370*/  IADD3 R54, P2, PT, R102, R5, RZ ;  /* 0x0000000566367210 */ /* 0x000fe40007f5e0ff */
[----:B------:R-:W-:Y:S02]  /*3380*/  LEA.HI.X.SX32 R53, R98, R11, 0x1, P4 ;  /* 0x0000000b62357211 */ /* 0x000fe400020f0eff */
[----:B------:R-:W-:Y:S02]  /*3390*/  PRMT R72, RZ, 0x7610, R72 ;  /* 0x00007610ff487816 */ /* 0x000fe40000000048 */
[----:B------:R-:W-:Y:S02]  /*33a0*/  ISETP.GE.AND P4, PT, R27, UR7, PT ;  /* 0x000000071b007c0c */ /* 0x000fe4000bf86270 */
[----:B------:R-:W-:-:S02]  /*33b0*/  ISETP.GE.AND P1, PT, R29, UR7, PT ;  /* 0x000000071d007c0c */ /* 0x000fc4000bf26270 */
[----:B------:R-:W-:Y:S01]  /*33c0*/  PRMT R27, RZ, 0x7610, R27 ;  /* 0x00007610ff1b7816 */ /* 0x000fe2000000001b */
[----:B------:R0:W2:Y:S01]  /*33d0*/  @!P5 LDG.E.U8 R72, desc[UR12][R52.64] ;  /* 0x0000000c3448d981 */ /* 0x0000a2000c1e1100 */
[----:B------:R-:W-:Y:S02]  /*33e0*/  LOP3.LUT R29, R51, 0x10, RZ, 0xfc, !PT ;  /* 0x00000010331d7812 */ /* 0x000fe400078efcff */
[----:B------:R-:W-:Y:S02]  /*33f0*/  LEA.HI.X.SX32 R55, R102, R11, 0x1, P2 ;  /* 0x0000000b66377211 */ /* 0x000fe400010f0eff */
[----:B------:R-:W-:Y:S02]  /*3400*/  ISETP.GE.AND P2, PT, R29, UR7, PT ;  /* 0x000000071d007c0c */ /* 0x000fe4000bf46270 */
[----:B-1----:R-:W-:Y:S01]  /*3410*/  IADD3 R56, P5, PT, R28, R5, RZ ;  /* 0x000000051c387210 */ /* 0x002fe20007fbe0ff */
[----:B------:R1:W3:Y:S01]  /*3420*/  @!P3 LDG.E.U8 R27, desc[UR12][R54.64] ;  /* 0x0000000c361bb981 */ /* 0x0002e2000c1e1100 */
[----:B------:R-:W-:-:S02]  /*3430*/  LOP3.LUT R29, R51, 0x14, RZ, 0xfc, !PT ;  /* 0x00000014331d7812 */ /* 0x000fc400078efcff */
[----:B----4-:R-:W-:Y:S02]  /*3440*/  IADD3 R58, P3, PT, R26, R5, RZ ;  /* 0x000000051a3a7210 */ /* 0x010fe40007f7e0ff */
[----:B------:R-:W-:Y:S02]  /*3450*/  LOP3.LUT R31, R51, 0x18, RZ, 0xfc, !PT ;  /* 0x00000018331f7812 */ /* 0x000fe400078efcff */
[-C--:B------:R-:W-:Y:S02]  /*3460*/  LEA.HI.X.SX32 R57, R28, R11.reuse, 0x1, P5 ;  /* 0x0000000b1c397211 */ /* 0x080fe400028f0eff */
[----:B------:R-:W-:Y:S02]  /*3470*/  ISETP.GE.AND P5, PT, R29, UR7, PT ;  /* 0x000000071d007c0c */ /* 0x000fe4000bfa6270 */
[----:B------:R-:W-:Y:S02]  /*3480*/  PRMT R29, RZ, 0x7610, R29 ;  /* 0x00007610ff1d7816 */ /* 0x000fe4000000001d */
[----:B------:R-:W-:-:S02]  /*3490*/  LEA.HI.X.SX32 R59, R26, R11, 0x1, P3 ;  /* 0x0000000b1a3b7211 */ /* 0x000fc400018f0eff */
[----:B------:R-:W-:Y:S02]  /*34a0*/  ISETP.GE.AND P3, PT, R31, UR7, PT ;  /* 0x000000071f007c0c */ /* 0x000fe4000bf66270 */
[----:B------:R-:W-:Y:S01]  /*34b0*/  PRMT R31, RZ, 0x7610, R31 ;  /* 0x00007610ff1f7816 */ /* 0x000fe2000000001f */
[----:B------:R-:W4:Y:S01]  /*34c0*/  @!P1 LDG.E.U8 R29, desc[UR12][R56.64] ;  /* 0x0000000c381d9981 */ /* 0x000f22000c1e1100 */
[-C--:B0-----:R-:W-:Y:S02]  /*34d0*/  IADD3 R52, P6, PT, R24, R5.reuse, RZ ;  /* 0x0000000518347210 */ /* 0x081fe40007fde0ff */
[----:B------:R-:W-:Y:S02]  /*34e0*/  LOP3.LUT R33, R51, 0x20, RZ, 0xfc, !PT ;  /* 0x0000002033217812 */ /* 0x000fe400078efcff */
[----:B-1----:R-:W-:Y:S01]  /*34f0*/  IADD3 R54, P1, PT, R22, R5, RZ ;  /* 0x0000000516367210 */ /* 0x002fe20007f3e0ff */
[----:B------:R0:W3:Y:S01]  /*3500*/  @!P4 LDG.E.U8 R31, desc[UR12][R58.64] ;  /* 0x0000000c3a1fc981 */ /* 0x0000e2000c1e1100 */
[----:B------:R-:W-:-:S02]  /*3510*/  PRMT R74, RZ, 0x7610, R74 ;  /* 0x00007610ff4a7816 */ /* 0x000fc4000000004a */
[-C--:B------:R-:W-:Y:S02]  /*3520*/  LEA.HI.X.SX32 R53, R24, R11.reuse, 0x1, P6 ;  /* 0x0000000b18357211 */ /* 0x080fe400030f0eff */
[----:B------:R-:W-:Y:S02]  /*3530*/  LOP3.LUT R35, R51, 0x24, RZ, 0xfc, !PT ;  /* 0x0000002433237812 */ /* 0x000fe400078efcff */
[----:B------:R-:W-:Y:S01]  /*3540*/  ISETP.GE.AND P4, PT, R33, UR7, PT ;  /* 0x0000000721007c0c */ /* 0x000fe2000bf86270 */
[----:B------:R-:W3:Y:S01]  /*3550*/  @!P2 LDG.E.U8 R74, desc[UR12][R52.64] ;  /* 0x0000000c344aa981 */ /* 0x000ee2000c1e1100 */
[----:B------:R-:W-:Y:S02]  /*3560*/  PRMT R33, RZ, 0x7610, R33 ;  /* 0x00007610ff217816 */ /* 0x000fe40000000021 */
[----:B------:R-:W-:Y:S02]  /*3570*/  LEA.HI.X.SX32 R55, R22, R11, 0x1, P1 ;  /* 0x0000000b16377211 */ /* 0x000fe400008f0eff */
[----:B------:R-:W-:-:S02]  /*3580*/  ISETP.GE.AND P1, PT, R35, UR7, PT ;  /* 0x0000000723007c0c */ /* 0x000fc4000bf26270 */
[----:B------:R-:W-:Y:S01]  /*3590*/  LOP3.LUT R35, R51, 0x28, RZ, 0xfc, !PT ;  /* 0x0000002833237812 */ /* 0x000fe200078efcff */
[----:B------:R1:W4:Y:S01]  /*35a0*/  @!P5 LDG.E.U8 R33, desc[UR12][R54.64] ;  /* 0x0000000c3621d981 */ /* 0x000322000c1e1100 */
[-C--:B0-----:R-:W-:Y:S02]  /*35b0*/  IADD3 R58, P2, PT, R30, R5.reuse, RZ ;  /* 0x000000051e3a7210 */ /* 0x081fe40007f5e0ff */
[----:B------:R-:W-:Y:S02]  /*35c0*/  IADD3 R56, P6, PT, R20, R5, RZ ;  /* 0x0000000514387210 */ /* 0x000fe40007fde0ff */
[----:B------:R-:W-:Y:S02]  /*35d0*/  ISETP.GE.AND P5, PT, R35, UR7, PT ;  /* 0x0000000723007c0c */ /* 0x000fe4000bfa6270 */
[----:B------:R-:W-:Y:S02]  /*35e0*/  PRMT R76, RZ, 0x7610, R76 ;  /* 0x00007610ff4c7816 */ /* 0x000fe4000000004c */
[----:B------:R-:W-:-:S02]  /*35f0*/  PRMT R35, RZ, 0x7610, R35 ;  /* 0x00007610ff237816 */ /* 0x000fc40000000023 */
[-C--:B------:R-:W-:Y:S02]  /*3600*/  LEA.HI.X.SX32 R59, R30, R11.reuse, 0x1, P2 ;  /* 0x0000000b1e3b7211 */ /* 0x080fe400010f0eff */
[----:B------:R-:W-:Y:S02]  /*3610*/  LEA.HI.X.SX32 R57, R20, R11, 0x1, P6 ;  /* 0x0000000b14397211 */ /* 0x000fe400030f0eff */
[----:B------:R-:W-:Y:S01]  /*3620*/  LOP3.LUT R37, R51, 0x2c, RZ, 0xfc, !PT ;  /* 0x0000002c33257812 */ /* 0x000fe200078efcff */
[----:B------:R-:W4:Y:S01]  /*3630*/  @!P4 LDG.E.U8 R76, desc[UR12][R58.64] ;  /* 0x0000000c3a4cc981 */ /* 0x000f22000c1e1100 */
[-C--:B-1----:R-:W-:Y:S02]  /*3640*/  IADD3 R54, P4, PT, R34, R5.reuse, RZ ;  /* 0x0000000522367210 */ /* 0x082fe40007f9e0ff */
[----:B------:R-:W-:Y:S01]  /*3650*/  ISETP.GE.AND P2, PT, R37, UR7, PT ;  /* 0x0000000725007c0c */ /* 0x000fe2000bf46270 */
[----:B------:R0:W5:Y:S01]  /*3660*/  @!P3 LDG.E.U8 R35, desc[UR12][R56.64] ;  /* 0x0000000c3823b981 */ /* 0x000162000c1e1100 */
[----:B------:R-:W-:-:S02]  /*3670*/  IADD3 R52, P3, PT, R32, R5, RZ ;  /* 0x0000000520347210 */ /* 0x000fc40007f7e0ff */
[C---:B------:R-:W-:Y:S02]  /*3680*/  LOP3.LUT R39, R51.reuse, 0x34, RZ, 0xfc, !PT ;  /* 0x0000003433277812 */ /* 0x040fe400078efcff */
[----:B------:R-:W-:Y:S02]  /*3690*/  LOP3.LUT R37, R51, 0x30, RZ, 0xfc, !PT ;  /* 0x0000003033257812 */ /* 0x000fe400078efcff */
[-C--:B------:R-:W-:Y:S02]  /*36a0*/  LEA.HI.X.SX32 R55, R34, R11.reuse, 0x1, P4 ;  /* 0x0000000b22377211 */ /* 0x080fe400020f0eff */
[----:B------:R-:W-:Y:S02]  /*36b0*/  LEA.HI.X.SX32 R53, R32, R11, 0x1, P3 ;  /* 0x0000000b20357211 */ /* 0x000fe400018f0eff */
[----:B------:R-:W-:Y:S02]  /*36c0*/  ISETP.GE.AND P4, PT, R39, UR7, PT ;  /* 0x0000000727007c0c */ /* 0x000fe4000bf86270 */
[----:B------:R-:W-:-:S02]  /*36d0*/  ISETP.GE.AND P3, PT, R37, UR7, PT ;  /* 0x0000000725007c0c */ /* 0x000fc4000bf66270 */
[----:B------:R-:W-:Y:S02]  /*36e0*/  PRMT R39, RZ, 0x7610, R39 ;  /* 0x00007610ff277816 */ /* 0x000fe40000000027 */
[----:B------:R-:W-:Y:S02]  /*36f0*/  PRMT R37, RZ, 0x7610, R37 ;  /* 0x00007610ff257816 */ /* 0x000fe40000000025 */
[----:B------:R-:W-:Y:S02]  /*3700*/  LOP3.LUT R41, R51, 0x38, RZ, 0xfc, !PT ;  /* 0x0000003833297812 */ /* 0x000fe400078efcff */
[-C--:B0-----:R-:W-:Y:S01]  /*3710*/  IADD3 R56, P6, PT, R36, R5.reuse, RZ ;  /* 0x0000000524387210 */ /* 0x081fe20007fde0ff */
[----:B------:R-:W5:Y:S01]  /*3720*/  @!P5 LDG.E.U8 R39, desc[UR12][R54.64] ;  /* 0x0000000c3627d981 */ /* 0x000f62000c1e1100 */
[----:B------:R-:W-:Y:S02]  /*3730*/  ISETP.GE.AND P5, PT, R41, UR7, PT ;  /* 0x0000000729007c0c */ /* 0x000fe4000bfa6270 */
[----:B------:R-:W-:Y:S01]  /*3740*/  PRMT R41, RZ, 0x7610, R41 ;  /* 0x00007610ff297816 */ /* 0x000fe20000000029 */
[----:B------:R0:W5:Y:S01]  /*3750*/  @!P1 LDG.E.U8 R37, desc[UR12][R52.64] ;  /* 0x0000000c34259981 */ /* 0x000162000c1e1100 */
[----:B------:R-:W-:-:S02]  /*3760*/  IADD3 R58, P1, PT, R38, R5, RZ ;  /* 0x00000005263a7210 */ /* 0x000fc40007f3e0ff */
[-C--:B------:R-:W-:Y:S02]  /*3770*/  LEA.HI.X.SX32 R57, R36, R11.reuse, 0x1, P6 ;  /* 0x0000000b24397211 */ /* 0x080fe400030f0eff */
[----:B------:R-:W-:Y:S02]  /*3780*/  LOP3.LUT R43, R51, 0x40, RZ, 0xfc, !PT ;  /* 0x00000040332b7812 */ /* 0x000fe400078efcff */
[----:B------:R-:W-:Y:S01]  /*3790*/  PRMT R78, RZ, 0x7610, R78 ;  /* 0x00007610ff4e7816 */ /* 0x000fe2000000004e */
[----:B------:R1:W5:Y:S01]  /*37a0*/  @!P2 LDG.E.U8 R41, desc[UR12][R56.64] ;  /* 0x0000000c3829a981 */ /* 0x000362000c1e1100 */
[----:B------:R-:W-:Y:S02]  /*37b0*/  LEA.HI.X.SX32 R59, R38, R11, 0x1, P1 ;  /* 0x0000000b263b7211 */ /* 0x000fe400008f0eff */
[----:B------:R-:W-:Y:S02]  /*37c0*/  ISETP.GE.AND P1, PT, R43, UR7, PT ;  /* 0x000000072b007c0c */ /* 0x000fe4000bf26270 */
[----:B0-----:R-:W-:Y:S01]  /*37d0*/  IADD3 R52, P2, PT, R40, R5, RZ ;  /* 0x0000000528347210 */ /* 0x001fe20007f5e0ff */
[----:B------:R0:W5:Y:S01]  /*37e0*/  @!P3 LDG.E.U8 R78, desc[UR12][R58.64] ;  /* 0x0000000c3a4eb981 */ /* 0x000162000c1e1100 */
[----:B------:R-:W-:-:S02]  /*37f0*/  LOP3.LUT R43, R51, 0x44, RZ, 0xfc, !PT ;  /* 0x00000044332b7812 */ /* 0x000fc400078efcff */
[----:B------:R-:W-:Y:S02]  /*3800*/  IADD3 R54, P3, PT, R42, R5, RZ ;  /* 0x000000052a367210 */ /* 0x000fe40007f7e0ff */
[-C--:B------:R-:W-:Y:S02]  /*3810*/  LEA.HI.X.SX32 R53, R40, R11.reuse, 0x1, P2 ;  /* 0x0000000b28357211 */ /* 0x080fe400010f0eff */
[----:B------:R-:W-:Y:S02]  /*3820*/  LOP3.LUT R45, R51, 0x48, RZ, 0xfc, !PT ;  /* 0x00000048332d7812 */ /* 0x000fe400078efcff */
[----:B------:R-:W-:Y:S02]  /*3830*/  ISETP.GE.AND P2, PT, R43, UR7, PT ;  /* 0x000000072b007c0c */ /* 0x000fe4000bf46270 */
[----:B------:R-:W-:Y:S02]  /*3840*/  PRMT R43, RZ, 0x7610, R43 ;  /* 0x00007610ff2b7816 */ /* 0x000fe4000000002b */
[----:B------:R-:W-:-:S02]  /*3850*/  LEA.HI.X.SX32 R55, R42, R11, 0x1, P3 ;  /* 0x0000000b2a377211 */ /* 0x000fc400018f0eff */
[----:B------:R-:W-:Y:S02]  /*3860*/  ISETP.GE.AND P3, PT, R45, UR7, PT ;  /* 0x000000072d007c0c */ /* 0x000fe4000bf66270 */
[C---:B-1----:R-:W-:Y:S01]  /*3870*/  IADD3 R56, P6, PT, R44.reuse, R5, RZ ;  /* 0x000000052c387210 */ /* 0x042fe20007fde0ff */
[----:B------:R1:W5:Y:S01]  /*3880*/  @!P4 LDG.E.U8 R43, desc[UR12][R52.64] ;  /* 0x0000000c342bc981 */ /* 0x000362000c1e1100 */
[----:B------:R-:W-:Y:S02]  /*3890*/  PRMT R45, RZ, 0x7610, R45 ;  /* 0x00007610ff2d7816 */ /* 0x000fe4000000002d */
[----:B------:R-:W-:Y:S02]  /*38a0*/  PRMT R110, RZ, 0x7610, R110 ;  /* 0x00007610ff6e7816 */ /* 0x000fe4000000006e */
[----:B------:R-:W-:Y:S02]  /*38b0*/  LOP3.LUT R47, R51, 0x4c, RZ, 0xfc, !PT ;  /* 0x0000004c332f7812 */ /* 0x000fe400078efcff */
[----:B------:R-:W-:Y:S01]  /*38c0*/  LEA.HI.X.SX32 R57, R44, R11, 0x1, P6 ;  /* 0x0000000b2c397211 */ /* 0x000fe200030f0eff */
[----:B------:R1:W5:Y:S01]  /*38d0*/  @!P5 LDG.E.U8 R45, desc[UR12][R54.64] ;  /* 0x0000000c362dd981 */ /* 0x000362000c1e1100 */
[----:B0-----:R-:W-:-:S02]  /*38e0*/  IADD3 R58, P4, PT, R46, R5, RZ ;  /* 0x000000052e3a7210 */ /* 0x001fc40007f9e0ff */
[----:B------:R-:W-:Y:S01]  /*38f0*/  LOP3.LUT R49, R51, 0x50, RZ, 0xfc, !PT ;  /* 0x0000005033317812 */ /* 0x000fe200078efcff */
[----:B------:R0:W5:Y:S01]  /*3900*/  @!P1 LDG.E.U8 R110, desc[UR12][R56.64] ;  /* 0x0000000c386e9981 */ /* 0x000162000c1e1100 */
[----:B------:R-:W-:Y:S02]  /*3910*/  ISETP.GE.AND P5, PT, R47, UR7, PT ;  /* 0x000000072f007c0c */ /* 0x000fe4000bfa6270 */
[----:B------:R-:W-:Y:S02]  /*3920*/  LEA.HI.X.SX32 R59, R46, R11, 0x1, P4 ;  /* 0x0000000b2e3b7211 */ /* 0x000fe400020f0eff */
[----:B------:R-:W-:Y:S02]  /*3930*/  PRMT R47, RZ, 0x7610, R47 ;  /* 0x00007610ff2f7816 */ /* 0x000fe4000000002f */
[----:B------:R-:W-:Y:S02]  /*3940*/  ISETP.GE.AND P4, PT, R49, UR7, PT ;  /* 0x0000000731007c0c */ /* 0x000fe4000bf86270 */
[----:B------:R-:W-:-:S02]  /*3950*/  IADD3 R68, P1, PT, R48, R5, RZ ;  /* 0x0000000530447210 */ /* 0x000fc40007f3e0ff */
[----:B------:R-:W-:Y:S01]  /*3960*/  LOP3.LUT R49, R51, 0x54, RZ, 0xfc, !PT ;  /* 0x0000005433317812 */ /* 0x000fe200078efcff */
[----:B------:R0:W5:Y:S01]  /*3970*/  @!P2 LDG.E.U8 R47, desc[UR12][R58.64] ;  /* 0x0000000c3a2fa981 */ /* 0x000162000c1e1100 */
[----:B------:R-:W-:Y:S02]  /*3980*/  LEA.HI.X.SX32 R69, R48, R11, 0x1, P1 ;  /* 0x0000000b30457211 */ /* 0x000fe400008f0eff */
[----:B------:R-:W-:Y:S02]  /*3990*/  ISETP.GE.AND P1, PT, R49, UR7, PT ;  /* 0x0000000731007c0c */ /* 0x000fe4000bf26270 */
[----:B------:R-:W-:Y:S02]  /*39a0*/  IADD3 R70, P2, PT, R80, R5, RZ ;  /* 0x0000000550467210 */ /* 0x000fe40007f5e0ff */
[----:B------:R-:W-:Y:S02]  /*39b0*/  PRMT R49, RZ, 0x7610, R49 ;  /* 0x00007610ff317816 */ /* 0x000fe40000000031 */
[----:B-1----:R-:W-:-:S02]  /*39c0*/  LOP3.LUT R52, R51, 0x58, RZ, 0xfc, !PT ;  /* 0x0000005833347812 */ /* 0x002fc400078efcff */
[----:B------:R-:W-:Y:S02]  /*39d0*/  PRMT R112, RZ, 0x7610, R112 ;  /* 0x00007610ff707816 */ /* 0x000fe40000000070 */
[----:B------:R-:W-:Y:S01]  /*39e0*/  LEA.HI.X.SX32 R71, R80, R11, 0x1, P2 ;  /* 0x0000000b50477211 */ /* 0x000fe200010f0eff */
[----:B------:R1:W5:Y:S01]  /*39f0*/  @!P3 LDG.E.U8 R49, desc[UR12][R68.64] ;  /* 0x0000000c4431b981 */ /* 0x000362000c1e1100 */
[----:B------:R-:W-:Y:S02]  /*3a00*/  ISETP.GE.AND P2, PT, R52, UR7, PT ;  /* 0x0000000734007c0c */ /* 0x000fe4000bf46270 */
[-C--:B------:R-:W-:Y:S01]  /*3a10*/  IADD3 R52, P6, PT, R82, R5.reuse, RZ ;  /* 0x0000000552347210 */ /* 0x080fe20007fde0ff */
[----:B------:R-:W5:Y:S01]  /*3a20*/  @!P4 LDG.E.U8 R112, desc[UR12][R70.64] ;  /* 0x0000000c4670c981 */ /* 0x000f62000c1e1100 */
[----:B------:R-:W-:Y:S02]  /*3a30*/  LOP3.LUT R55, R51, 0x60, RZ, 0xfc, !PT ;  /* 0x0000006033377812 */ /* 0x000fe400078efcff */
[----:B------:R-:W-:-:S02]  /*3a40*/  IADD3 R54, P3, PT, R84, R5, RZ ;  /* 0x0000000554367210 */ /* 0x000fc40007f7e0ff */
[----:B0-----:R-:W-:Y:S02]  /*3a50*/  LOP3.LUT R56, R51, 0x64, RZ, 0xfc, !PT ;  /* 0x0000006433387812 */ /* 0x001fe400078efcff */
[----:B------:R-:W-:Y:S02]  /*3a60*/  PRMT R73, RZ, 0x7610, R73 ;  /* 0x00007610ff497816 */ /* 0x000fe40000000049 */
[-C--:B------:R-:W-:Y:S02]  /*3a70*/  LEA.HI.X.SX32 R53, R82, R11.reuse, 0x1, P6 ;  /* 0x0000000b52357211 */ /* 0x080fe400030f0eff */
[----:B------:R-:W-:Y:S02]  /*3a80*/  ISETP.GE.AND P4, PT, R55, UR7, PT ;  /* 0x0000000737007c0c */ /* 0x000fe4000bf86270 */
[----:B------:R-:W-:Y:S01]  /*3a90*/  LEA.HI.X.SX32 R55, R84, R11, 0x1, P3 ;  /* 0x0000000b54377211 */ /* 0x000fe200018f0eff */
[----:B------:R0:W5:Y:S01]  /*3aa0*/  @!P1 LDG.E.U8 R73, desc[UR12][R52.64] ;  /* 0x0000000c34499981 */ /* 0x000162000c1e1100 */
[----:B------:R-:W-:-:S02]  /*3ab0*/  ISETP.GE.AND P3, PT, R56, UR7, PT ;  /* 0x0000000738007c0c */ /* 0x000fc4000bf66270 */
[-C--:B------:R-:W-:Y:S02]  /*3ac0*/  IADD3 R58, P1, PT, R86, R5.reuse, RZ ;  /* 0x00000005563a7210 */ /* 0x080fe40007f3e0ff */
[----:B-1----:R-:W-:Y:S02]  /*3ad0*/  IADD3 R68, P6, PT, R88, R5, RZ ;  /* 0x0000000558447210 */ /* 0x002fe40007fde0ff */
[----:B------:R-:W-:Y:S02]  /*3ae0*/  PRMT R75, RZ, 0x7610, R75 ;  /* 0x00007610ff4b7816 */ /* 0x000fe4000000004b */
[----:B------:R-:W-:Y:S02]  /*3af0*/  PRMT R114, RZ, 0x7610, R114 ;  /* 0x00007610ff727816 */ /* 0x000fe40000000072 */
[----:B------:R-:W-:Y:S02]  /*3b00*/  PRMT R77, RZ, 0x7610, R77 ;  /* 0x00007610ff4d7816 */ /* 0x000fe4000000004d */
[-C--:B------:R-:W-:Y:S01]  /*3b10*/  LEA.HI.X.SX32 R59, R86, R11.reuse, 0x1, P1 ;  /* 0x0000000b563b7211 */ /* 0x080fe200008f0eff */
[----:B------:R1:W5:Y:S01]  /*3b20*/  @!P2 LDG.E.U8 R75, desc[UR12][R54.64] ;  /* 0x0000000c364ba981 */ /* 0x000362000c1e1100 */
[----:B------:R-:W-:-:S02]  /*3b30*/  LEA.HI.X.SX32 R69, R88, R11, 0x1, P6 ;  /* 0x0000000b58457211 */ /* 0x000fc400030f0eff */
[C---:B------:R-:W-:Y:S01]  /*3b40*/  LOP3.LUT R56, R51.reuse, 0x68, RZ, 0xfc, !PT ;  /* 0x0000006833387812 */ /* 0x040fe200078efcff */
[----:B------:R-:W5:Y:S01]  /*3b50*/  @!P4 LDG.E.U8 R114, desc[UR12][R58.64] ;  /* 0x0000000c3a72c981 */ /* 0x000f62000c1e1100 */
[C---:B0-----:R-:W-:Y:S02]  /*3b60*/  LOP3.LUT R52, R51.reuse, 0x74, RZ, 0xfc, !PT ;  /* 0x0000007433347812 */ /* 0x041fe400078efcff */
[----:B------:R-:W-:Y:S01]  /*3b70*/  LOP3.LUT R57, R51, 0x70, RZ, 0xfc, !PT ;  /* 0x0000007033397812 */ /* 0x000fe200078efcff */
[----:B------:R-:W5:Y:S01]  /*3b80*/  @!P3 LDG.E.U8 R77, desc[UR12][R68.64] ;  /* 0x0000000c444db981 */ /* 0x000f62000c1e1100 */
[----:B------:R-:W-:Y:S02]  /*3b90*/  ISETP.GE.AND P2, PT, R56, UR7, PT ;  /* 0x0000000738007c0c */ /* 0x000fe4000bf46270 */
[----:B------:R-:W-:Y:S02]  /*3ba0*/  ISETP.GE.AND P4, PT, R52, UR7, PT ;  /* 0x0000000734007c0c */ /* 0x000fe4000bf86270 */
[----:B------:R-:W-:-:S02]  /*3bb0*/  IADD3 R56, P3, PT, R94, R5, RZ ;  /* 0x000000055e387210 */ /* 0x000fc40007f7e0ff */
[----:B------:R-:W-:Y:S02]  /*3bc0*/  IADD3 R52, P6, PT, R90, R5, RZ ;  /* 0x000000055a347210 */ /* 0x000fe40007fde0ff */
[----:B-1----:R-:W-:Y:S02]  /*3bd0*/  LOP3.LUT R54, R51, 0x78, RZ, 0xfc, !PT ;  /* 0x0000007833367812 */ /* 0x002fe400078efcff */
[----:B------:R-:W-:Y:S02]  /*3be0*/  ISETP.GE.AND P1, PT, R57, UR7, PT ;  /* 0x0000000739007c0c */ /* 0x000fe4000bf26270 */
[-C--:B------:R-:W-:Y:S02]  /*3bf0*/  LEA.HI.X.SX32 R57, R94, R11.reuse, 0x1, P3 ;  /* 0x0000000b5e397211 */ /* 0x080fe400018f0eff */
[----:B------:R-:W-:Y:S02]  /*3c00*/  LEA.HI.X.SX32 R53, R90, R11, 0x1, P6 ;  /* 0x0000000b5a357211 */ /* 0x000fe400030f0eff */
[----:B------:R-:W-:-:S02]  /*3c10*/  ISETP.GE.AND P3, PT, R54, UR7, PT ;  /* 0x0000000736007c0c */ /* 0x000fc4000bf66270 */
[C---:B------:R-:W-:Y:S02]  /*3c20*/  IADD3 R54, P6, PT, R96.reuse, R5, RZ ;  /* 0x0000000560367210 */ /* 0x040fe40007fde0ff */
[----:B------:R-:W-:Y:S02]  /*3c30*/  PRMT R116, RZ, 0x7610, R116 ;  /* 0x00007610ff747816 */ /* 0x000fe40000000074 */
[----:B------:R-:W-:Y:S02]  /*3c40*/  LEA.HI.X.SX32 R55, R96, R11, 0x1, P6 ;  /* 0x0000000b60377211 */ /* 0x000fe400030f0eff */
[----:B------:R-:W-:Y:S02]  /*3c50*/  IADD3 R70, P6, PT, R100, R5, RZ ;  /* 0x0000000564467210 */ /* 0x000fe40007fde0ff */
[----:B------:R-:W-:Y:S01]  /*3c60*/  LOP3.LUT R51, R51, 0x6c, RZ, 0xfc, !PT ;  /* 0x0000006c33337812 */ /* 0x000fe200078efcff */
[----:B------:R0:W5:Y:S01]  /*3c70*/  @!P1 LDG.E.U8 R116, desc[UR12][R56.64] ;  /* 0x0000000c38749981 */ /* 0x000162000c1e1100 */
[----:B------:R-:W-:-:S02]  /*3c80*/  PRMT R83, RZ, 0x7610, R83 ;  /* 0x00007610ff537816 */ /* 0x000fc40000000053 */
[----:B------:R-:W-:Y:S02]  /*3c90*/  PRMT R79, RZ, 0x7610, R79 ;  /* 0x00007610ff4f7816 */ /* 0x000fe4000000004f */
[----:B------:R-:W-:Y:S02]  /*3ca0*/  PRMT R85, RZ, 0x7610, R85 ;  /* 0x00007610ff557816 */ /* 0x000fe40000000055 */
[----:B------:R-:W-:Y:S01]  /*3cb0*/  LEA.HI.X.SX32 R71, R100, R11, 0x1, P6 ;  /* 0x0000000b64477211 */ /* 0x000fe200030f0eff */
[----:B------:R-:W5:Y:S01]  /*3cc0*/  @!P4 LDG.E.U8 R83, desc[UR12][R54.64] ;  /* 0x0000000c3653c981 */ /* 0x000f62000c1e1100 */
[----:B------:R-:W-:Y:S02]  /*3cd0*/  ISETP.GE.AND P1, PT, R51, UR7, PT ;  /* 0x0000000733007c0c */ /* 0x000fe4000bf26270 */
[-C--:B0-----:R-:W-:Y:S01]  /*3ce0*/  IADD3 R56, P4, PT, R50, R5.reuse, RZ ;  /* 0x0000000532387210 */ /* 0x081fe20007f9e0ff */
[----:B------:R0:W5:Y:S01]  /*3cf0*/  @!P2 LDG.E.U8 R79, desc[UR12][R52.64] ;  /* 0x0000000c344fa981 */ /* 0x000162000c1e1100 */
[----:B------:R-:W-:-:S03]  /*3d00*/  IADD3 R68, P2, PT, R104, R5, RZ ;  /* 0x0000000568447210 */ /* 0x000fc60007f5e0ff */
[----:B------:R1:W5:Y:S01]  /*3d10*/  @!P3 LDG.E.U8 R85, desc[UR12][R70.64] ;  /* 0x0000000c4655b981 */ /* 0x000362000c1e1100 */
[----:B------:R-:W-:Y:S02]  /*3d20*/  IADD3 R58, P3, PT, R92, R5, RZ ;  /* 0x000000055c3a7210 */ /* 0x000fe40007f7e0ff */
[----:B------:R-:W-:Y:S02]  /*3d30*/  PRMT R51, RZ, 0x7610, R51 ;  /* 0x00007610ff337816 */ /* 0x000fe40000000033 */
[----:B------:R-:W-:Y:S02]  /*3d40*/  PRMT R81, RZ, 0x7610, R81 ;  /* 0x00007610ff517816 */ /* 0x000fe40000000051 */
[----:B------:R-:W-:Y:S02]  /*3d50*/  PRMT R87, RZ, 0x7610, R87 ;  /* 0x00007610ff577816 */ /* 0x000fe40000000057 */
[-C--:B------:R-:W-:Y:S02]  /*3d60*/  LEA.HI.X.SX32 R57, R50, R11.reuse, 0x1, P4 ;  /* 0x0000000b32397211 */ /* 0x080fe400020f0eff */
[----:B------:R-:W-:-:S02]  /*3d70*/  LEA.HI.X.SX32 R59, R92, R11, 0x1, P3 ;  /* 0x0000000b5c3b7211 */ /* 0x000fc400018f0eff */
[----:B------:R-:W-:Y:S01]  /*3d80*/  LEA.HI.X.SX32 R69, R104, R11, 0x1, P2 ;  /* 0x0000000b68457211 */ /* 0x000fe200010f0eff */
[----:B------:R0:W5:Y:S04]  /*3d90*/  @!P5 LDG.E.U8 R51, desc[UR12][R56.64] ;  /* 0x0000000c3833d981 */ /* 0x000168000c1e1100 */
[----:B------:R2:W5:Y:S04]  /*3da0*/  @!P1 LDG.E.U8 R81, desc[UR12][R58.64] ;  /* 0x0000000c3a519981 */ /* 0x000568000c1e1100 */
[----:B------:R2:W5:Y:S01]  /*3db0*/  @!P0 LDG.E.U8 R87, desc[UR12][R68.64] ;  /* 0x0000000c44578981 */ /* 0x000562000c1e1100 */
[----:B------:R-:W-:Y:S01]  /*3dc0*/  BAR.SYNC.DEFER_BLOCKING 0x0 ;  /* 0x0000000000007b1d */ /* 0x000fe20000010000 */
[----:B0-----:R-:W-:-:S02]  /*3dd0*/  LOP3.LUT R52, R15, 0x8, RZ, 0x3c, !PT ;  /* 0x000000080f347812 */ /* 0x001fc400078e3cff */
[C---:B-1----:R-:W-:Y:S02]  /*3de0*/  LOP3.LUT R70, R15.reuse, 0x10, RZ, 0x3c, !PT ;  /* 0x000000100f467812 */ /* 0x042fe400078e3cff */
[----:B------:R-:W-:Y:S02]  /*3df0*/  LOP3.LUT R56, R15, 0x18, RZ, 0x3c, !PT ;  /* 0x000000180f387812 */ /* 0x000fe400078e3cff */
[----:B------:R-:W-:Y:S02]  /*3e00*/  IADD3 RZ, P2, PT, R17, R10, RZ ;  /* 0x0000000a11ff7210 */ /* 0x000fe40007f5e0ff */
[----:B------:R-:W-:Y:S02]  /*3e10*/  ISETP.GE.AND P0, PT, R15, UR7, PT ;  /* 0x000000070f007c0c */ /* 0x000fe4000bf06270 */
[----:B------:R-:W-:Y:S01]  /*3e20*/  IADD3 RZ, P1, PT, R17, R12, RZ ;  /* 0x0000000c11ff7210 */ /* 0x000fe20007f3e0ff */
[----:B--2---:R0:W-:Y:S01]  /*3e30*/  STS.U8 [R15+UR4], R72 ;  /* 0x000000480f007988 */ /* 0x0041e20008000004 */
[----:B------:R-:W-:Y:S01]  /*3e40*/  IMAD.X R53, R7, 0x1, R14, P2 ;  /* 0x0000000107357824 */ /* 0x000fe200010e060e */
[----:B------:R-:W-:-:S02]  /*3e50*/  IADD3 RZ, P3, PT, R17, UR43, RZ ;  /* 0x0000002b11ff7c10 */ /* 0x000fc4000ff7e0ff */
[----:B------:R-:W-:Y:S01]  /*3e60*/  IMAD.X R55, R7, 0x1, R16, P1 ;  /* 0x0000000107377824 */ /* 0x000fe200008e0610 */
[C---:B------:R-:W-:Y:S02]  /*3e70*/  IADD3 RZ, P2, PT, R17.reuse, UR42, RZ ;  /* 0x0000002a11ff7c10 */ /* 0x040fe4000ff5e0ff */
[C---:B------:R-:W-:Y:S01]  /*3e80*/  IADD3 RZ, P1, PT, R17.reuse, UR41, RZ ;  /* 0x0000002911ff7c10 */ /* 0x040fe2000ff3e0ff */
[----:B------:R-:W-:Y:S01]  /*3e90*/  IMAD.IADD R54, R17, 0x1, R12 ;  /* 0x0000000111367824 */ /* 0x000fe200078e020c */
[----:B------:R-:W-:Y:S02]  /*3ea0*/  PRMT R117, RZ, 0x7610, R117 ;  /* 0x00007610ff757816 */ /* 0x000fe40000000075 */
[----:B0-----:R-:W-:Y:S02]  /*3eb0*/  PRMT R72, RZ, 0x7610, R72 ;  /* 0x00007610ff487816 */ /* 0x001fe40000000048 */
[C---:B------:R-:W-:Y:S02]  /*3ec0*/  IADD3.X R57, PT, PT, R7.reuse, UR9, RZ, P3, !PT ;  /* 0x0000000907397c10 */ /* 0x040fe40009ffe4ff */
[C---:B------:R-:W-:Y:S01]  /*3ed0*/  IADD3.X R59, PT, PT, R7.reuse, UR10, RZ, P2, !PT ;  /* 0x0000000a073b7c10 */ /* 0x040fe200097fe4ff */
[----:B---3--:R-:W-:Y:S04]  /*3ee0*/  STS.U8 [R15+UR4+0x200], R74 ;  /* 0x0002004a0f007988 */ /* 0x008fe80008000004 */
[----:B----4-:R-:W-:Y:S01]  /*3ef0*/  STS.U8 [R15+UR4+0x400], R76 ;  /* 0x0004004c0f007988 */ /* 0x010fe20008000004 */
[----:B------:R-:W-:-:S02]  /*3f00*/  IADD3.X R69, PT, PT, R7, UR11, RZ, P1, !PT ;  /* 0x0000000b07457c10 */ /* 0x000fc40008ffe4ff */
[C---:B------:R-:W-:Y:S02]  /*3f10*/  IADD3 RZ, P3, PT, R17.reuse, UR40, RZ ;  /* 0x0000002811ff7c10 */ /* 0x040fe4000ff7e0ff */
[C---:B------:R-:W-:Y:S02]  /*3f20*/  IADD3 RZ, P2, PT, R17.reuse, UR39, RZ ;  /* 0x0000002711ff7c10 */ /* 0x040fe4000ff5e0ff */
[C---:B------:R-:W-:Y:S01]  /*3f30*/  IADD3 RZ, P1, PT, R17.reuse, UR38, RZ ;  /* 0x0000002611ff7c10 */ /* 0x040fe2000ff3e0ff */
[C---:B------:R-:W-:Y:S01]  /*3f40*/  VIADD R58, R17.reuse, UR42 ;  /* 0x0000002a113a7c36 */ /* 0x040fe20008000000 */
[----:B------:R-:W-:Y:S01]  /*3f50*/  PRMT R135, RZ, 0x7610, R135 ;  /* 0x00007610ff877816 */ /* 0x000fe20000000087 */
[C---:B------:R-:W-:Y:S01]  /*3f60*/  VIADD R68, R17.reuse, UR41 ;  /* 0x0000002911447c36 */ /* 0x040fe20008000000 */
[----:B------:R-:W-:Y:S02]  /*3f70*/  PRMT R107, RZ, 0x7610, R107 ;  /* 0x00007610ff6b7816 */ /* 0x000fe4000000006b */
[----:B------:R-:W-:Y:S01]  /*3f80*/  PRMT R137, RZ, 0x7610, R137 ;  /* 0x00007610ff897816 */ /* 0x000fe20000000089 */
[----:B-----5:R-:W-:Y:S04]  /*3f90*/  STS.U8 [R15+UR4+0x600], R78 ;  /* 0x0006004e0f007988 */ /* 0x020fe80008000004 */
[----:B------:R-:W-:Y:S04]  /*3fa0*/  STS.U8 [R15+UR4+0x800], R110 ;  /* 0x0008006e0f007988 */ /* 0x000fe80008000004 */
        /* <DEDUP_REMOVED lines=8> */
[----:B------:R0:W-:Y:S04]  /*4030*/  STS.U8 [R52+UR4+0xa80], R73 ;  /* 0x000a804934007988 */ /* 0x0001e80008000004 */
[----:B------:R-:W-:Y:S04]  /*4040*/  STS.U8 [R52+UR4+0xc80], R77 ;  /* 0x000c804d34007988 */ /* 0x000fe80008000004 */
[----:B------:R1:W-:Y:S04]  /*4050*/  STS.U8 [R52+UR4+0xe80], R83 ;  /* 0x000e805334007988 */ /* 0x0003e80008000004 */
        /* <DEDUP_REMOVED lines=15> */
[----:B------:R2:W-:Y:S01]  /*4150*/  STS.U8 [R56+UR4+0xf80], R87 ;  /* 0x000f805738007988 */ /* 0x0005e20008000004 */
[----:B------:R-:W-:Y:S01]  /*4160*/  BAR.SYNC.DEFER_BLOCKING 0x0 ;  /* 0x0000000000007b1d */ /* 0x000fe20000010000 */
[----:B0-----:R-:W-:Y:S01]  /*4170*/  PRMT R73, RZ, 0x7610, R73 ;  /* 0x00007610ff497816 */ /* 0x001fe20000000049 */
[----:B-1----:R-:W-:-:S02]  /*4180*/  IMAD.IADD R52, R17, 0x1, R10 ;  /* 0x0000000111347824 */ /* 0x002fc400078e020a */
[C---:B--2---:R-:W-:Y:S01]  /*4190*/  VIADD R56, R17.reuse, UR43 ;  /* 0x0000002b11387c36 */ /* 0x044fe20008000000 */
[----:B------:R-:W-:Y:S02]  /*41a0*/  PRMT R133, RZ, 0x7610, R133 ;  /* 0x00007610ff857816 */ /* 0x000fe40000000085 */
[----:B------:R-:W-:Y:S02]  /*41b0*/  PRMT R127, RZ, 0x7610, R127 ;  /* 0x00007610ff7f7816 */ /* 0x000fe4000000007f */
[----:B------:R-:W-:Y:S02]  /*41c0*/  PRMT R74, RZ, 0x7610, R74 ;  /* 0x00007610ff4a7816 */ /* 0x000fe4000000004a */
[----:B------:R-:W-:Y:S02]  /*41d0*/  PRMT R71, RZ, 0x7610, R71 ;  /* 0x00007610ff477816 */ /* 0x000fe40000000047 */
[----:B------:R-:W-:Y:S01]  /*41e0*/  PRMT R77, RZ, 0x7610, R77 ;  /* 0x00007610ff4d7816 */ /* 0x000fe2000000004d */
[----:B------:R0:W2:Y:S04]  /*41f0*/  @!P0 LDG.E.U8 R72, desc[UR12][R52.64] ;  /* 0x0000000c34488981 */ /* 0x0000a8000c1e1100 */
[----:B------:R1:W3:Y:S04]  /*4200*/  @!P0 LDG.E.U8 R73, desc[UR12][R54.64] ;  /* 0x0000000c36498981 */ /* 0x0002e8000c1e1100 */
[----:B------:R4:W5:Y:S01]  /*4210*/  @!P0 LDG.E.U8 R117, desc[UR12][R56.64] ;  /* 0x0000000c38758981 */ /* 0x000962000c1e1100 */
[----:B0-----:R-:W-:Y:S01]  /*4220*/  VIADD R52, R17, UR40 ;  /* 0x0000002811347c36 */ /* 0x001fe20008000000 */
[----:B------:R-:W-:-:S02]  /*4230*/  IADD3.X R53, PT, PT, R7, UR44, RZ, P3, !PT ;  /* 0x0000002c07357c10 */ /* 0x000fc40009ffe4ff */
[----:B------:R0:W2:Y:S01]  /*4240*/  @!P0 LDG.E.U8 R135, desc[UR12][R58.64] ;  /* 0x0000000c3a878981 */ /* 0x0000a2000c1e1100 */
[----:B------:R-:W-:Y:S02]  /*4250*/  IADD3 RZ, P3, PT, R17, UR37, RZ ;  /* 0x0000002511ff7c10 */ /* 0x000fe4000ff7e0ff */
[----:B-1----:R-:W-:Y:S01]  /*4260*/  IADD3.X R55, PT, PT, R7, UR45, RZ, P2, !PT ;  /* 0x0000002d07377c10 */ /* 0x002fe200097fe4ff */
[----:B------:R1:W2:Y:S01]  /*4270*/  @!P0 LDG.E.U8 R107, desc[UR12][R68.64] ;  /* 0x0000000c446b8981 */ /* 0x0002a2000c1e1100 */
[----:B------:R-:W-:Y:S02]  /*4280*/  IADD3 RZ, P2, PT, R17, UR36, RZ ;  /* 0x0000002411ff7c10 */ /* 0x000fe4000ff5e0ff */
[----:B----4-:R-:W-:Y:S01]  /*4290*/  IADD3.X R57, PT, PT, R7, UR46, RZ, P1, !PT ;  /* 0x0000002e07397c10 */ /* 0x010fe20008ffe4ff */
[C---:B------:R-:W-:Y:S01]  /*42a0*/  VIADD R54, R17.reuse, UR39 ;  /* 0x0000002711367c36 */ /* 0x040fe20008000000 */
[C---:B------:R-:W-:Y:S01]  /*42b0*/  IADD3 RZ, P1, PT, R17.reuse, UR35, RZ ;  /* 0x0000002311ff7c10 */ /* 0x040fe2000ff3e0ff */
[C---:B------:R-:W-:Y:S01]  /*42c0*/  VIADD R56, R17.reuse, UR38 ;  /* 0x0000002611387c36 */ /* 0x040fe20008000000 */
[----:B------:R4:W2:Y:S01]  /*42d0*/  @!P0 LDG.E.U8 R137, desc[UR12][R52.64] ;  /* 0x0000000c34898981 */ /* 0x0008a2000c1e1100 */
[----:B0-----:R-:W-:Y:S01]  /*42e0*/  VIADD R58, R17, UR37 ;  /* 0x00000025113a7c36 */ /* 0x001fe20008000000 */
[----:B------:R-:W-:-:S02]  /*42f0*/  IADD3.X R59, PT, PT, R7, UR47, RZ, P3, !PT ;  /* 0x0000002f073b7c10 */ /* 0x000fc40009ffe4ff */
[----:B-1----:R-:W-:Y:S01]  /*4300*/  IADD3.X R69, PT, PT, R7, UR48, RZ, P2, !PT ;  /* 0x0000003007457c10 */ /* 0x002fe200097fe4ff */
[----:B------:R0:W2:Y:S01]  /*4310*/  @!P0 LDG.E.U8 R133, desc[UR12][R54.64] ;  /* 0x0000000c36858981 */ /* 0x0000a2000c1e1100 */
[C---:B------:R-:W-:Y:S02]  /*4320*/  IADD3 RZ, P3, PT, R17.reuse, UR34, RZ ;  /* 0x0000002211ff7c10 */ /* 0x040fe4000ff7e0ff */
[----:B------:R-:W-:Y:S01]  /*4330*/  IADD3 RZ, P2, PT, R17, UR33, RZ ;  /* 0x0000002111ff7c10 */ /* 0x000fe2000ff5e0ff */
[----:B------:R1:W2:Y:S01]  /*4340*/  @!P0 LDG.E.U8 R127, desc[UR12][R56.64] ;  /* 0x0000000c387f8981 */ /* 0x0002a2000c1e1100 */
[----:B----4-:R-:W-:Y:S02]  /*4350*/  IADD3.X R53, PT, PT, R7, UR49, RZ, P1, !PT ;  /* 0x0000003107357c10 */ /* 0x010fe40008ffe4ff */
[C---:B------:R-:W-:Y:S01]  /*4360*/  IADD3 RZ, P1, PT, R17.reuse, UR32, RZ ;  /* 0x0000002011ff7c10 */ /* 0x040fe2000ff3e0ff */
[C---:B------:R-:W-:Y:S01]  /*4370*/  VIADD R68, R17.reuse, UR36 ;  /* 0x0000002411447c36 */ /* 0x040fe20008000000 */
[----:B------:R-:W-:Y:S01]  /*4380*/  PRMT R111, RZ, 0x7610, R111 ;  /* 0x00007610ff6f7816 */ /* 0x000fe2000000006f */
[C---:B------:R-:W-:Y:S01]  /*4390*/  VIADD R52, R17.reuse, UR35 ;  /* 0x0000002311347c36 */ /* 0x040fe20008000000 */
[----:B------:R4:W2:Y:S01]  /*43a0*/  @!P0 LDG.E.U8 R74, desc[UR12][R58.64] ;  /* 0x0000000c3a4a8981 */ /* 0x0008a2000c1e1100 */
[----:B0-----:R-:W-:Y:S01]  /*43b0*/  VIADD R54, R17, UR34 ;  /* 0x0000002211367c36 */ /* 0x001fe20008000000 */
[----:B------:R-:W-:-:S02]  /*43c0*/  IADD3.X R55, PT, PT, R7, UR50, RZ, P3, !PT ;  /* 0x0000003207377c10 */ /* 0x000fc40009ffe4ff */
[----:B-1----:R-:W-:Y:S01]  /*43d0*/  IADD3.X R57, PT, PT, R7, UR51, RZ, P2, !PT ;  /* 0x0000003307397c10 */ /* 0x002fe200097fe4ff */
[----:B------:R-:W2:Y:S01]  /*43e0*/  @!P0 LDG.E.U8 R71, desc[UR12][R68.64] ;  /* 0x0000000c44478981 */ /* 0x000ea2000c1e1100 */
        /* <DEDUP_REMOVED lines=8> */
[----:B------:R-:W-:Y:S01]  /*4470*/  PRMT R113, RZ, 0x7610, R113 ;  /* 0x00007610ff717816 */ /* 0x000fe20000000071 */
[----:B------:R1:W4:Y:S01]  /*4480*/  @!P0 LDG.E.U8 R111, desc[UR12][R54.64] ;  /* 0x0000000c366f8981 */ /* 0x000322000c1e1100 */
[----:B------:R-:W-:Y:S01]  /*4490*/  PRMT R129, RZ, 0x7610, R129 ;  /* 0x00007610ff817816 */ /* 0x000fe20000000081 */
[----:B0-----:R-:W-:Y:S01]  /*44a0*/  VIADD R52, R17, UR31 ;  /* 0x0000001f11347c36 */ /* 0x001fe20008000000 */
[C---:B------:R-:W-:Y:S01]  /*44b0*/  IADD3.X R53, PT, PT, R7.reuse, UR53, RZ, P3, !PT ;  /* 0x0000003507357c10 */ /* 0x040fe20009ffe4ff */
[----:B------:R0:W2:Y:S01]  /*44c0*/  @!P0 LDG.E.U8 R125, desc[UR12][R56.64] ;  /* 0x0000000c387d8981 */ /* 0x0000a2000c1e1100 */
[----:B------:R-:W-:-:S02]  /*44d0*/  IADD3.X R69, PT, PT, R7, UR54, RZ, P2, !PT ;  /* 0x0000003607457c10 */ /* 0x000fc400097fe4ff */
[C---:B------:R-:W-:Y:S01]  /*44e0*/  IADD3 RZ, P3, PT, R17.reuse, UR28, RZ ;  /* 0x0000001c11ff7c10 */ /* 0x040fe2000ff7e0ff */
[----:B------:R0:W2:Y:S01]  /*44f0*/  @!P0 LDG.E.U8 R113, desc[UR12][R58.64] ;  /* 0x0000000c3a718981 */ /* 0x0000a2000c1e1100 */
[----:B------:R-:W-:Y:S02]  /*4500*/  IADD3 RZ, P2, PT, R17, UR27, RZ ;  /* 0x0000001b11ff7c10 */ /* 0x000fe4000ff5e0ff */
[----:B-1----:R-:W-:Y:S01]  /*4510*/  IADD3.X R55, PT, PT, R7, UR55, RZ, P1, !PT ;  /* 0x0000003707377c10 */ /* 0x002fe20008ffe4ff */
[C---:B------:R-:W-:Y:S01]  /*4520*/  VIADD R68, R17.reuse, UR30 ;  /* 0x0000001e11447c36 */ /* 0x040fe20008000000 */
[----:B------:R-:W-:Y:S01]  /*4530*/  IADD3 RZ, P1, PT, R17, UR26, RZ ;  /* 0x0000001a11ff7c10 */ /* 0x000fe2000ff3e0ff */
[----:B------:R1:W2:Y:S01]  /*4540*/  @!P0 LDG.E.U8 R129, desc[UR12][R52.64] ;  /* 0x0000000c34818981 */ /* 0x0002a2000c1e1100 */
[----:B------:R-:W-:Y:S02]  /*4550*/  PRMT R123, RZ, 0x7610, R123 ;  /* 0x00007610ff7b7816 */ /* 0x000fe4000000007b */
[----:B0-----:R-:W-:-:S02]  /*4560*/  IADD3.X R57, PT, PT, R7, UR56, RZ, P3, !PT ;  /* 0x0000003807397c10 */ /* 0x001fc40009ffe4ff */
[----:B------:R-:W-:Y:S02]  /*4570*/  PRMT R76, RZ, 0x7610, R76 ;  /* 0x00007610ff4c7816 */ /* 0x000fe4000000004c */
[----:B------:R-:W-:Y:S01]  /*4580*/  PRMT R103, RZ, 0x7610, R103 ;  /* 0x00007610ff677816 */ /* 0x000fe20000000067 */
[----:B------:R-:W-:Y:S01]  /*4590*/  VIADD R54, R17, UR29 ;  /* 0x0000001d11367c36 */ /* 0x000fe20008000000 */
[C---:B------:R-:W-:Y:S01]  /*45a0*/  IADD3.X R59, PT, PT, R7.reuse, UR57, RZ, P2, !PT ;  /* 0x00000039073b7c10 */ /* 0x040fe200097fe4ff */
[----:B------:R0:W2:Y:S01]  /*45b0*/  @!P0 LDG.E.U8 R123, desc[UR12][R68.64] ;  /* 0x0000000c447b8981 */ /* 0x0000a2000c1e1100 */
[----:B-1----:R-:W-:Y:S02]  /*45c0*/  IADD3.X R53, PT, PT, R7, UR58, RZ, P1, !PT ;  /* 0x0000003a07357c10 */ /* 0x002fe40008ffe4ff */
[C---:B------:R-:W-:Y:S01]  /*45d0*/  IADD3 RZ, P3, PT, R17.reuse, UR25, RZ ;  /* 0x0000001911ff7c10 */ /* 0x040fe2000ff7e0ff */
[C---:B------:R-:W-:Y:S01]  /*45e0*/  VIADD R52, R17.reuse, UR26 ;  /* 0x0000001a11347c36 */ /* 0x040fe20008000000 */
[C---:B------:R-:W-:Y:S01]  /*45f0*/  IADD3 RZ, P2, PT, R17.reuse, UR24, RZ ;  /* 0x0000001811ff7c10 */ /* 0x040fe2000ff5e0ff */
[C---:B------:R-:W-:Y:S01]  /*4600*/  VIADD R56, R17.reuse, UR28 ;  /* 0x0000001c11387c36 */ /* 0x040fe20008000000 */
[----:B------:R-:W-:-:S02]  /*4610*/  IADD3 RZ, P1, PT, R17, UR23, RZ ;  /* 0x0000001711ff7c10 */ /* 0x000fc4000ff3e0ff */
[----:B------:R-:W-:Y:S01]  /*4620*/  PRMT R109, RZ, 0x7610, R109 ;  /* 0x00007610ff6d7816 */ /* 0x000fe2000000006d */
[----:B------:R-:W-:Y:S01]  /*4630*/  VIADD R114, R17, UR23 ;  /* 0x0000001711727c36 */ /* 0x000fe20008000000 */
[C---:B0-----:R-:W-:Y:S01]  /*4640*/  IADD3.X R69, PT, PT, R7.reuse, UR59, RZ, P3, !PT ;  /* 0x0000003b07457c10 */ /* 0x041fe20009ffe4ff */
[----:B------:R-:W2:Y:S01]  /*4650*/  @!P0 LDG.E.U8 R76, desc[UR12][R54.64] ;  /* 0x0000000c364c8981 */ /* 0x000ea2000c1e1100 */
[----:B------:R-:W-:Y:S02]  /*4660*/  IADD3.X R79, PT, PT, R7, UR60, RZ, P2, !PT ;  /* 0x0000003c074f7c10 */ /* 0x000fe400097fe4ff */
[----:B------:R-:W-:Y:S01]  /*4670*/  PRMT R131, RZ, 0x7610, R131 ;  /* 0x00007610ff837816 */ /* 0x000fe20000000083 */
[----:B------:R-:W-:Y:S01]  /*4680*/  VIADD R58, R17, UR27 ;  /* 0x0000001b113a7c36 */ /* 0x000fe20008000000 */
[----:B------:R-:W-:Y:S01]  /*4690*/  IADD3.X R115, PT, PT, R7, UR61, RZ, P1, !PT ;  /* 0x0000003d07737c10 */ /* 0x000fe20008ffe4ff */
[----:B------:R0:W2:Y:S01]  /*46a0*/  @!P0 LDG.E.U8 R103, desc[UR12][R52.64] ;  /* 0x0000000c34678981 */ /* 0x0000a2000c1e1100 */
[----:B------:R-:W-:-:S02]  /*46b0*/  IADD3 RZ, P3, PT, R17, UR21, RZ ;  /* 0x0000001511ff7c10 */ /* 0x000fc4000ff7e0ff */
[C---:B------:R-:W-:Y:S01]  /*46c0*/  IADD3 RZ, P2, PT, R17.reuse, UR20, RZ ;  /* 0x0000001411ff7c10 */ /* 0x040fe2000ff5e0ff */
[C---:B------:R-:W-:Y:S01]  /*46d0*/  VIADD R68, R17.reuse, UR25 ;  /* 0x0000001911447c36 */ /* 0x040fe20008000000 */
[C---:B------:R-:W-:Y:S01]  /*46e0*/  IADD3 RZ, P1, PT, R17.reuse, UR19, RZ ;  /* 0x0000001311ff7c10 */ /* 0x040fe2000ff3e0ff */
[----:B------:R1:W2:Y:S01]  /*46f0*/  @!P0 LDG.E.U8 R109, desc[UR12][R56.64] ;  /* 0x0000000c386d8981 */ /* 0x0002a2000c1e1100 */
[----:B------:R-:W-:Y:S02]  /*4700*/  PRMT R105, RZ, 0x7610, R105 ;  /* 0x00007610ff697816 */ /* 0x000fe40000000069 */
[----:B------:R-:W-:Y:S01]  /*4710*/  PRMT R121, RZ, 0x7610, R121 ;  /* 0x00007610ff797816 */ /* 0x000fe20000000079 */
[----:B0-----:R-:W-:Y:S01]  /*4720*/  VIADD R52, R17, UR21 ;  /* 0x0000001511347c36 */ /* 0x001fe20008000000 */
[----:B------:R-:W-:Y:S01]  /*4730*/  PRMT R164, RZ, 0x7610, R164 ;  /* 0x00007610ffa47816 */ /* 0x000fe200000000a4 */
[----:B------:R0:W2:Y:S01]  /*4740*/  @!P0 LDG.E.U8 R131, desc[UR12][R114.64] ;  /* 0x0000000c72838981 */ /* 0x0000a2000c1e1100 */
[----:B------:R-:W-:-:S02]  /*4750*/  IADD3.X R53, PT, PT, R7, UR63, RZ, P3, !PT ;  /* 0x0000003f07357c10 */ /* 0x000fc40009ffe4ff */
[C---:B------:R-:W-:Y:S01]  /*4760*/  IADD3.X R55, PT, PT, R7.reuse, UR64, RZ, P2, !PT ;  /* 0x0000004007377c10 */ /* 0x040fe200097fe4ff */
[----:B------:R0:W2:Y:S01]  /*4770*/  @!P0 LDG.E.U8 R105, desc[UR12][R58.64] ;  /* 0x0000000c3a698981 */ /* 0x0000a2000c1e1100 */
[----:B-1----:R-:W-:Y:S02]  /*4780*/  IADD3.X R57, PT, PT, R7, UR65, RZ, P1, !PT ;  /* 0x0000004107397c10 */ /* 0x002fe40008ffe4ff */
[C---:B------:R-:W-:Y:S01]  /*4790*/  IADD3 RZ, P3, PT, R17.reuse, UR18, RZ ;  /* 0x0000001211ff7c10 */ /* 0x040fe2000ff7e0ff */
[----:B------:R1:W2:Y:S01]  /*47a0*/  @!P0 LDG.E.U8 R121, desc[UR12][R68.64] ;  /* 0x0000000c44798981 */ /* 0x0002a2000c1e1100 */
[C---:B------:R-:W-:Y:S02]  /*47b0*/  IADD3 RZ, P2, PT, R17.reuse, UR17, RZ ;  /* 0x0000001111ff7c10 */ /* 0x040fe4000ff5e0ff */
[C---:B------:R-:W-:Y:S01]  /*47c0*/  IADD3 RZ, P1, PT, R17.reuse, UR16, RZ ;  /* 0x0000001011ff7c10 */ /* 0x040fe2000ff3e0ff */
[C---:B------:R-:W-:Y:S01]  /*47d0*/  VIADD R56, R17.reuse, UR19 ;  /* 0x0000001311387c36 */ /* 0x040fe20008000000 */
[----:B0-----:R-:W-:Y:S01]  /*47e0*/  PRMT R115, RZ, 0x7610, R115 ;  /* 0x00007610ff737816 */ /* 0x001fe20000000073 */
[C---:B------:R-:W-:Y:S01]  /*47f0*/  VIADD R54, R17.reuse, UR20 ;  /* 0x0000001411367c36 */ /* 0x040fe20008000000 */
[----:B------:R-:W-:Y:S01]  /*4800*/  PRMT R75, RZ, 0x7610, R75 ;  /* 0x00007610ff4b7816 */ /* 0x000fe2000000004b */
[----:B------:R0:W2:Y:S01]  /*4810*/  @!P0 LDG.E.U8 R164, desc[UR12][R52.64] ;  /* 0x0000000c34a48981 */ /* 0x0000a2000c1e1100 */
[----:B------:R-:W-:Y:S01]  /*4820*/  PRMT R143, RZ, 0x7610, R143 ;  /* 0x00007610ff8f7816 */ /* 0x000fe2000000008f */
[----:B------:R-:W-:Y:S01]  /*4830*/  VIADD R58, R17, UR18 ;  /* 0x00000012113a7c36 */ /* 0x000fe20008000000 */
[----:B------:R-:W-:Y:S01]  /*4840*/  IADD3.X R59, PT, PT, R7, UR66, RZ, P3, !PT ;  /* 0x00000042073b7c10 */ /* 0x000fe20009ffe4ff */
[----:B-1----:R-:W-:Y:S01]  /*4850*/  VIADD R68, R17, UR17 ;  /* 0x0000001111447c36 */ /* 0x002fe20008000000 */
[----:B------:R-:W-:-:S02]  /*4860*/  IADD3.X R69, PT, PT, R7, UR67, RZ, P2, !PT ;  /* 0x0000004307457c10 */ /* 0x000fc400097fe4ff */
[----:B------:R-:W-:Y:S01]  /*4870*/  PRMT R141, RZ, 0x7610, R141 ;  /* 0x00007610ff8d7816 */ /* 0x000fe2000000008d */
[C---:B------:R-:W-:Y:S01]  /*4880*/  VIADD R78, R17.reuse, UR24 ;  /* 0x00000018114e7c36 */ /* 0x040fe20008000000 */
[----:B------:R-:W-:Y:S01]  /*4890*/  IADD3 RZ, P2, PT, R17, UR15, RZ ;  /* 0x0000000f11ff7c10 */ /* 0x000fe2000ff5e0ff */
[----:B------:R1:W3:Y:S01]  /*48a0*/  @!P0 LDG.E.U8 R115, desc[UR12][R56.64] ;  /* 0x0000000c38738981 */ /* 0x0002e2000c1e1100 */
[----:B0-----:R-:W-:Y:S02]  /*48b0*/  IADD3.X R53, PT, PT, R7, UR68, RZ, P1, !PT ;  /* 0x0000004407357c10 */ /* 0x001fe40008ffe4ff */
[C---:B------:R-:W-:Y:S01]  /*48c0*/  IADD3 RZ, P3, PT, R17.reuse, UR22, RZ ;  /* 0x0000001611ff7c10 */ /* 0x040fe2000ff7e0ff */
[C---:B------:R-:W-:Y:S01]  /*48d0*/  VIADD R52, R17.reuse, UR16 ;  /* 0x0000001011347c36 */ /* 0x040fe20008000000 */
[----:B------:R-:W-:Y:S01]  /*48e0*/  IADD3 RZ, P1, PT, R17, UR14, RZ ;  /* 0x0000000e11ff7c10 */ /* 0x000fe2000ff3e0ff */
[----:B------:R0:W3:Y:S01]  /*48f0*/  @!P0 LDG.E.U8 R75, desc[UR12][R54.64] ;  /* 0x0000000c364b8981 */ /* 0x0000e2000c1e1100 */
[----:B------:R-:W-:-:S02]  /*4900*/  PRMT R119, RZ, 0x7610, R119 ;  /* 0x00007610ff777816 */ /* 0x000fc40000000077 */
[----:B------:R-:W-:Y:S01]  /*4910*/  PRMT R139, RZ, 0x7610, R139 ;  /* 0x00007610ff8b7816 */ /* 0x000fe2000000008b */
[----:B------:R0:W3:Y:S01]  /*4920*/  @!P0 LDG.E.U8 R143, desc[UR12][R58.64] ;  /* 0x0000000c3a8f8981 */ /* 0x0000e2000c1e1100 */
[----:B------:R-:W-:Y:S01]  /*4930*/  PRMT R161, RZ, 0x7610, R161 ;  /* 0x00007610ffa17816 */ /* 0x000fe200000000a1 */
[----:B-1----:R-:W-:Y:S01]  /*4940*/  VIADD R56, R17, UR15 ;  /* 0x0000000f11387c36 */ /* 0x002fe20008000000 */
[----:B------:R-:W-:Y:S01]  /*4950*/  PRMT R159, RZ, 0x7610, R159 ;  /* 0x00007610ff9f7816 */ /* 0x000fe2000000009f */
[----:B------:R1:W3:Y:S01]  /*4960*/  @!P0 LDG.E.U8 R141, desc[UR12][R68.64] ;  /* 0x0000000c448d8981 */ /* 0x0002e2000c1e1100 */
[----:B------:R-:W-:Y:S01]  /*4970*/  IADD3.X R57, PT, PT, R7, UR69, RZ, P2, !PT ;  /* 0x0000004507397c10 */ /* 0x000fe200097fe4ff */
[----:B0-----:R-:W-:Y:S01]  /*4980*/  VIADD R54, R17, UR22 ;  /* 0x0000001611367c36 */ /* 0x001fe20008000000 */
[----:B------:R-:W-:Y:S01]  /*4990*/  PRMT R157, RZ, 0x7610, R157 ;  /* 0x00007610ff9d7816 */ /* 0x000fe2000000009d */
[----:B------:R0:W4:Y:S01]  /*49a0*/  @!P0 LDG.E.U8 R119, desc[UR12][R78.64] ;  /* 0x0000000c4e778981 */ /* 0x000122000c1e1100 */
[----:B------:R-:W-:Y:S01]  /*49b0*/  IADD3.X R55, PT, PT, R7, UR62, RZ, P3, !PT ;  /* 0x0000003e07377c10 */ /* 0x000fe20009ffe4ff */
[----:B------:R-:W-:Y:S01]  /*49c0*/  VIADD R58, R17, UR14 ;  /* 0x0000000e113a7c36 */ /* 0x000fe20008000000 */
[----:B------:R-:W-:Y:S01]  /*49d0*/  IADD3.X R59, PT, PT, R7, UR70, RZ, P1, !PT ;  /* 0x00000046073b7c10 */ /* 0x000fe20008ffe4ff */
[----:B------:R0:W4:Y:S04]  /*49e0*/  @!P0 LDG.E.U8 R139, desc[UR12][R52.64] ;  /* 0x0000000c348b8981 */ /* 0x000128000c1e1100 */
[----:B------:R-:W4:Y:S04]  /*49f0*/  @!P0 LDG.E.U8 R161, desc[UR12][R56.64] ;  /* 0x0000000c38a18981 */ /* 0x000f28000c1e1100 */
[----:B------:R0:W4:Y:S04]  /*4a00*/  @!P0 LDG.E.U8 R159, desc[UR12][R54.64] ;  /* 0x0000000c369f8981 */ /* 0x000128000c1e1100 */
[----:B------:R0:W4:Y:S04]  /*4a10*/  @!P0 LDG.E.U8 R157, desc[UR12][R58.64] ;  /* 0x0000000c3a9d8981 */ /* 0x000128000c1e1100 */
[----:B------:R-:W-:Y:S04]  /*4a20*/  LDS.U8 R155, [R9+UR4] ;  /* 0x00000004099b7984 */ /* 0x000fe80008000000 */
[----:B------:R-:W0:Y:S04]  /*4a30*/  LDS.U8 R153, [R9+UR4+0x20] ;  /* 0x0000200409997984 */ /* 0x000e280008000000 */
[----:B------:R-:W-:Y:S04]  /*4a40*/  LDS.U8 R160, [R9+UR4+0x40] ;  /* 0x0000400409a07984 */ /* 0x000fe80008000000 */
[----:B------:R-:W-:Y:S04]  /*4a50*/  LDS.U8 R95, [R9+UR4+0x60] ;  /* 0x00006004095f7984 */ /* 0x000fe80008000000 */
[----:B------:R-:W-:Y:S04]  /*4a60*/  LDS.U8 R151, [R9+UR4+0x200] ;  /* 0x0002000409977984 */ /* 0x000fe80008000000 */
[----:B------:R-:W0:Y:S04]  /*4a70*/  LDS.U8 R149, [R9+UR4+0x220] ;  /* 0x0002200409957984 */ /* 0x000e280008000000 */
[----:B------:R-:W-:Y:S04]  /*4a80*/  LDS.U8 R99, [R9+UR4+0x240] ;  /* 0x0002400409637984 */ /* 0x000fe80008000000 */
        /* <DEDUP_REMOVED lines=25> */
[----:B------:R-:W-:Y:S04]  /*4c20*/  LDS.U8 R147, [R6+UR4] ;  /* 0x0000000406937984 */ /* 0x000fe80008000000 */
[----:B------:R-:W2:Y:S04]  /*4c30*/  LDS.U8 R145, [R6+UR4+0x20] ;  /* 0x0000200406917984 */ /* 0x000ea80008000000 */
[----:B------:R-:W-:Y:S04]  /*4c40*/  LDS.U8 R97, [R6+UR4+0x40] ;  /* 0x0000400406617984 */ /* 0x000fe80008000000 */
[----:B------:R-:W-:Y:S04]  /*4c50*/  LDS.U8 R156, [R6+UR4+0x60] ;  /* 0x00006004069c7984 */ /* 0x000fe80008000000 */
[----:B-1----:R-:W-:Y:S04]  /*4c60*/  LDS.U8 R68, [R6+UR4+0x200] ;  /* 0x0002000406447984 */ /* 0x002fe80008000000 */
[----:B------:R-:W1:Y:S04]  /*4c70*/  LDS.U8 R69, [R6+UR4+0x220] ;  /* 0x0002200406457984 */ /* 0x000e680008000000 */
[----:B------:R-:W-:Y:S04]  /*4c80*/  LDS.U8 R101, [R6+UR4+0x240] ;  /* 0x0002400406657984 */ /* 0x000fe80008000000 */
[----:B------:R-:W1:Y:S04]  /*4c90*/  LDS.U8 R162, [R6+UR4+0x260] ;  /* 0x0002600406a27984 */ /* 0x000e680008000000 */
[----:B------:R-:W-:Y:S04]  /*4ca0*/  LDS.U8 R91, [R6+UR4+0x400] ;  /* 0x00040004065b7984 */ /* 0x000fe80008000000 */
[----:B------:R-:W-:Y:S04]  /*4cb0*/  LDS.U8 R152, [R6+UR4+0x420] ;  /* 0x0004200406987984 */ /* 0x000fe80008000000 */
[----:B0-----:R-:W-:Y:S04]  /*4cc0*/  LDS.U8 R78, [R6+UR4+0x440] ;  /* 0x00044004064e7984 */ /* 0x001fe80008000000 */
        /* <DEDUP_REMOVED lines=20> */
[----:B------:R-:W-:Y:S01]  /*4e10*/  LDS.U8 R114, [R6+UR4+0xe60] ;  /* 0x000e600406727984 */ /* 0x000fe20008000000 */
[----:B------:R-:W-:Y:S01]  /*4e20*/  BAR.SYNC.DEFER_BLOCKING 0x0 ;  /* 0x0000000000007b1d */ /* 0x000fe20000010000 */
[----:B------:R-:W-:-:S02]  /*4e30*/  LOP3.LUT R52, R15, 0x20, RZ, 0x3c, !PT ;  /* 0x000000200f347812 */ /* 0x000fc400078e3cff */
[C---:B------:R-:W-:Y:S02]  /*4e40*/  LOP3.LUT R54, R15.reuse, 0x30, RZ, 0x3c, !PT ;  /* 0x000000300f367812 */ /* 0x040fe400078e3cff */
[C---:B------:R-:W-:Y:S02]  /*4e50*/  LOP3.LUT R56, R15.reuse, 0x40, RZ, 0x3c, !PT ;  /* 0x000000400f387812 */ /* 0x040fe400078e3cff */
[C---:B------:R-:W-:Y:S01]  /*4e60*/  LOP3.LUT R58, R15.reuse, 0x50, RZ, 0x3c, !PT ;  /* 0x000000500f3a7812 */ /* 0x040fe200078e3cff */
[----:B--2---:R0:W-:Y:S04]  /*4e70*/  STS.U8 [R15+UR4], R72 ;  /* 0x000000480f007988 */ /* 0x0041e80008000004 */
[----:B------:R-:W-:Y:S04]  /*4e80*/  STS.U8 [R15+UR4+0x400], R74 ;  /* 0x0004004a0f007988 */ /* 0x000fe80008000004 */
[----:B------:R-:W-:Y:S01]  /*4e90*/  STS.U8 [R15+UR4+0x800], R76 ;  /* 0x0008004c0f007988 */ /* 0x000fe20008000004 */
[----:B0-----:R-:W-:-:S03]  /*4ea0*/  LOP3.LUT R72, R15, 0x60, RZ, 0x3c, !PT ;  /* 0x000000600f487812 */ /* 0x001fc600078e3cff */
[----:B------:R-:W-:Y:S04]  /*4eb0*/  STS.U8 [R15+UR4+0xc00], R164 ;  /* 0x000c00a40f007988 */ /* 0x000fe80008000004 */
[----:B---3--:R-:W-:Y:S04]  /*4ec0*/  STS.U8 [R70+UR4+0x80], R73 ;  /* 0x0000804946007988 */ /* 0x008fe80008000004 */
[----:B------:R-:W-:Y:S04]  /*4ed0*/  STS.U8 [R70+UR4+0x480], R71 ;  /* 0x0004804746007988 */ /* 0x000fe80008000004 */
[----:B------:R-:W-:Y:S04]  /*4ee0*/  STS.U8 [R70+UR4+0x880], R109 ;  /* 0x0008806d46007988 */ /* 0x000fe80008000004 */
[----:B------:R0:W-:Y:S04]  /*4ef0*/  STS.U8 [R70+UR4+0xc80], R75 ;  /* 0x000c804b46007988 */ /* 0x0001e80008000004 */
[----:B-----5:R-:W-:Y:S04]  /*4f00*/  STS.U8 [R52+UR4+0x100], R117 ;  /* 0x0001007534007988 */ /* 0x020fe80008000004 */
[----:B------:R-:W-:Y:S04]  /*4f10*/  STS.U8 [R52+UR4+0x500], R77 ;  /* 0x0005004d34007988 */ /* 0x000fe80008000004 */
[----:B------:R-:W-:Y:S04]  /*4f20*/  STS.U8 [R52+UR4+0x900], R105 ;  /* 0x0009006934007988 */ /* 0x000fe80008000004 */
[----:B------:R-:W-:Y:S04]  /*4f30*/  STS.U8 [R52+UR4+0xd00], R115 ;  /* 0x000d007334007988 */ /* 0x000fe80008000004 */
[----:B------:R-:W-:Y:S04]  /*4f40*/  STS.U8 [R54+UR4+0x180], R135 ;  /* 0x0001808736007988 */ /* 0x000fe80008000004 */
[----:B----4-:R-:W-:Y:S04]  /*4f50*/  STS.U8 [R54+UR4+0x580], R111 ;  /* 0x0005806f36007988 */ /* 0x010fe80008000004 */
        /* <DEDUP_REMOVED lines=17> */
[----:B------:R-:W-:Y:S01]  /*5070*/  STS.U8 [R8+UR4+0xf80], R157 ;  /* 0x000f809d08007988 */ /* 0x000fe20008000004 */
[----:B------:R-:W-:Y:S06]  /*5080*/  BAR.SYNC.DEFER_BLOCKING 0x0 ;  /* 0x0000000000007b1d */ /* 0x000fec0000010000 */
[----:B------:R-:W2:Y:S04]  /*5090*/  LDSM.16.M88.4 R52, [R19+UR4] ;  /* 0x000000041334783b */ /* 0x000ea80008000200 */
[----:B------:R-:W3:Y:S01]  /*50a0*/  LDSM.16.M88.4 R56, [R19+UR4+0x800] ;  /* 0x000800041338783b */ /* 0x000ee20008000200 */
[----:B------:R-:W-:-:S02]  /*50b0*/  IMAD R153, R153, 0x100, R155 ;  /* 0x0000010099997824 */ /* 0x000fc400078e029b */
[----:B0-----:R-:W-:Y:S02]  /*50c0*/  IMAD R70, R149, 0x100, R151 ;  /* 0x0000010095467824 */ /* 0x001fe400078e0297 */
[----:B------:R-:W-:Y:S02]  /*50d0*/  IMAD R145, R145, 0x100, R147 ;  /* 0x0000010091917824 */ /* 0x000fe400078e0293 */
[----:B-1----:R-:W-:Y:S01]  /*50e0*/  IMAD R71, R69, 0x100, R68 ;  /* 0x0000010045477824 */ /* 0x002fe200078e0244 */
[----:B------:R-:W-:Y:S02]  /*50f0*/  F2FP.F16.E4M3.UNPACK_B R68, R153 ;  /* 0x00000099ff44723e */ /* 0x000fe400020006ff */
[----:B------:R-:W-:Y:S02]  /*5100*/  F2FP.F16.E4M3.UNPACK_B R70, R70 ;  /* 0x00000046ff46723e */ /* 0x000fe400020006ff */
[----:B------:R-:W-:Y:S02]  /*5110*/  F2FP.F16.E4M3.UNPACK_B R69, R145 ;  /* 0x00000091ff45723e */ /* 0x000fe400020006ff */
[----:B------:R-:W-:Y:S01]  /*5120*/  F2FP.F16.E4M3.UNPACK_B R71, R71 ;  /* 0x00000047ff47723e */ /* 0x000fe200020006ff */
[----:B------:R-:W-:-:S02]  /*5130*/  IMAD R95, R95, 0x100, R160 ;  /* 0x000001005f5f7824 */ /* 0x000fc400078e02a0 */
[----:B------:R-:W-:Y:S02]  /*5140*/  IMAD R99, R158, 0x100, R99 ;  /* 0x000001009e637824 */ /* 0x000fe400078e0263 */
[----:B------:R-:W-:Y:S02]  /*5150*/  IMAD R97, R156, 0x100, R97 ;  /* 0x000001009c617824 */ /* 0x000fe400078e0261 */
[----:B------:R-:W-:Y:S01]  /*5160*/  IMAD R101, R162, 0x100, R101 ;  /* 0x00000100a2657824 */ /* 0x000fe200078e0265 */
[----:B--2---:R-:W-:Y:S02]  /*5170*/  F2FP.F16.E4M3.UNPACK_B R72, R52 ;  /* 0x00000034ff48723e */ /* 0x004fe400020006ff */
[----:B------:R-:W-:Y:S02]  /*5180*/  F2FP.F16.E4M3.UNPACK_B R73, R53 ;  /* 0x00000035ff49723e */ /* 0x000fe400020006ff */
[----:B---3--:R-:W-:Y:S02]  /*5190*/  F2FP.F16.E4M3.UNPACK_B R76, R56 ;  /* 0x00000038ff4c723e */ /* 0x008fe400020006ff */
[----:B------:R-:W-:-:S03]  /*51a0*/  F2FP.F16.E4M3.UNPACK_B R77, R57 ;  /* 0x00000039ff4d723e */ /* 0x000fc600020006ff */
[----:B------:R-:W-:Y:S01]  /*51b0*/  HMMA.16816.F32 R72, R68, R72, R60 ;  /* 0x000000484448723c */ /* 0x000fe2000000183c */
[----:B------:R-:W-:Y:S02]  /*51c0*/  F2FP.F16.E4M3.UNPACK_B R52, R52.H1 ;  /* 0x00000034ff34723e */ /* 0x000fe400030006ff */
[----:B------:R-:W-:-:S05]  /*51d0*/  F2FP.F16.E4M3.UNPACK_B R53, R53.H1 ;  /* 0x00000035ff35723e */ /* 0x000fca00030006ff */
[----:B------:R-:W-:Y:S01]  /*51e0*/  HMMA.16816.F32 R60, R68, R76, R64 ;  /* 0x0000004c443c723c */ /* 0x000fe20000001840 */
[----:B------:R-:W-:Y:S01]  /*51f0*/  F2FP.F16.E4M3.UNPACK_B R64, R95 ;  /* 0x0000005fff40723e */ /* 0x000fe200020006ff */
[----:B------:R-:W-:Y:S01]  /*5200*/  IMAD R87, R148, 0x100, R87 ;  /* 0x0000010094577824 */ /* 0x000fe200078e0257 */
[----:B------:R-:W-:Y:S01]  /*5210*/  F2FP.F16.E4M3.UNPACK_B R66, R99 ;  /* 0x00000063ff42723e */ /* 0x000fe200020006ff */
[----:B------:R-:W-:Y:S01]  /*5220*/  IMAD R89, R150, 0x100, R89 ;  /* 0x0000010096597824 */ /* 0x000fe200078e0259 */
[----:B------:R-:W-:Y:S01]  /*5230*/  F2FP.F16.E4M3.UNPACK_B R65, R97 ;  /* 0x00000061ff41723e */ /* 0x000fe200020006ff */
[----:B------:R-:W-:Y:S01]  /*5240*/  IMAD R91, R152, 0x100, R91 ;  /* 0x00000100985b7824 */ /* 0x000fe200078e025b */
[----:B------:R-:W-:Y:S01]  /*5250*/  F2FP.F16.E4M3.UNPACK_B R67, R101 ;  /* 0x00000065ff43723e */ /* 0x000fe200020006ff */
[----:B------:R-:W-:Y:S01]  /*5260*/  IMAD R93, R154, 0x100, R93 ;  /* 0x000001009a5d7824 */ /* 0x000fe200078e025d */
[----:B------:R-:W-:Y:S01]  /*5270*/  F2FP.F16.E4M3.UNPACK_B R56, R56.H1 ;  /* 0x00000038ff38723e */ /* 0x000fe200030006ff */
[----:B------:R-:W0:Y:S01]  /*5280*/  LDSM.16.M88.4 R68, [R13+UR4] ;  /* 0x000000040d44783b */ /* 0x000e220008000200 */
[----:B------:R-:W-:-:S03]  /*5290*/  F2FP.F16.E4M3.UNPACK_B R57, R57.H1 ;  /* 0x00000039ff39723e */ /* 0x000fc600030006ff */
[----:B------:R-:W-:Y:S01]  /*52a0*/  HMMA.16816.F32 R72, R64, R52, R72 ;  /* 0x000000344048723c */ /* 0x000fe20000001848 */
[----:B------:R-:W-:Y:S02]  /*52b0*/  F2FP.F16.E4M3.UNPACK_B R52, R54 ;  /* 0x00000036ff34723e */ /* 0x000fe400020006ff */
[----:B------:R-:W-:-:S05]  /*52c0*/  F2FP.F16.E4M3.UNPACK_B R53, R55 ;  /* 0x00000037ff35723e */ /* 0x000fca00020006ff */
[----:B------:R-:W-:Y:S01]  /*52d0*/  HMMA.16816.F32 R60, R64, R56, R60 ;  /* 0x00000038403c723c */ /* 0x000fe2000000183c */
[----:B------:R-:W-:Y:S02]  /*52e0*/  F2FP.F16.E4M3.UNPACK_B R64, R87 ;  /* 0x00000057ff40723e */ /* 0x000fe400020006ff */
[----:B------:R-:W-:Y:S02]  /*52f0*/  F2FP.F16.E4M3.UNPACK_B R66, R89 ;  /* 0x00000059ff42723e */ /* 0x000fe400020006ff */
[----:B------:R-:W-:Y:S02]  /*5300*/  F2FP.F16.E4M3.UNPACK_B R65, R91 ;  /* 0x0000005bff41723e */ /* 0x000fe400020006ff */
[----:B------:R-:W-:Y:S01]  /*5310*/  F2FP.F16.E4M3.UNPACK_B R67, R93 ;  /* 0x0000005dff43723e */ /* 0x000fe200020006ff */
[----:B------:R-:W-:Y:S02]  /*5320*/  IMAD R146, R146, 0x100, R85 ;  /* 0x0000010092927824 */ /* 0x000fe400078e0255 */
[----:B------:R-:W-:-:S02]  /*5330*/  IMAD R85, R79, 0x100, R78 ;  /* 0x000001004f557824 */ /* 0x000fc400078e024e */
[----:B------:R-:W1:Y:S02]  /*5340*/  LDSM.16.M88.4 R76, [R13+UR4+0x800] ;  /* 0x000800040d4c783b */ /* 0x000e640008000200 */
[----:B------:R-:W-:Y:S01]  /*5350*/  HMMA.16816.F32 R72, R64, R52, R72 ;  /* 0x000000344048723c */ /* 0x000fe20000001848 */
[----:B------:R-:W-:Y:S02]  /*5360*/  F2FP.F16.E4M3.UNPACK_B R52, R58 ;  /* 0x0000003aff34723e */ /* 0x000fe400020006ff */
[----:B------:R-:W-:Y:S01]  /*5370*/  F2FP.F16.E4M3.UNPACK_B R53, R59 ;  /* 0x0000003bff35723e */ /* 0x000fe200020006ff */
[----:B------:R-:W-:Y:S02]  /*5380*/  IMAD R83, R144, 0x100, R83 ;  /* 0x0000010090537824 */ /* 0x000fe400078e0253 */
[----:B------:R-:W-:-:S04]  /*5390*/  IMAD R81, R142, 0x100, R81 ;  /* 0x000001008e517824 */ /* 0x000fc800078e0251 */
[----:B------:R-:W-:Y:S01]  /*53a0*/  HMMA.16816.F32 R60, R64, R52, R60 ;  /* 0x00000034403c723c */ /* 0x000fe2000000183c */
[----:B------:R-:W-:Y:S02]  /*53b0*/  F2FP.F16.E4M3.UNPACK_B R56, R54.H1 ;  /* 0x00000036ff38723e */ /* 0x000fe400030006ff */
[----:B------:R-:W-:Y:S02]  /*53c0*/  F2FP.F16.E4M3.UNPACK_B R57, R55.H1 ;  /* 0x00000037ff39723e */ /* 0x000fe400030006ff */
[----:B------:R-:W-:Y:S02]  /*53d0*/  F2FP.F16.E4M3.UNPACK_B R52, R83 ;  /* 0x00000053ff34723e */ /* 0x000fe400020006ff */
[----:B------:R-:W-:Y:S02]  /*53e0*/  F2FP.F16.E4M3.UNPACK_B R54, R146 ;  /* 0x00000092ff36723e */ /* 0x000fe400020006ff */
[----:B------:R-:W-:Y:S02]  /*53f0*/  F2FP.F16.E4M3.UNPACK_B R53, R85 ;  /* 0x00000055ff35723e */ /* 0x000fe400020006ff */
[----:B------:R-:W-:-:S02]  /*5400*/  F2FP.F16.E4M3.UNPACK_B R55, R81 ;  /* 0x00000051ff37723e */ /* 0x000fc400020006ff */
[----:B------:R-:W-:Y:S02]  /*5410*/  F2FP.F16.E4M3.UNPACK_B R58, R58.H1 ;  /* 0x0000003aff3a723e */ /* 0x000fe400030006ff */
[----:B------:R-:W-:-:S03]  /*5420*/  F2FP.F16.E4M3.UNPACK_B R59, R59.H1 ;  /* 0x0000003bff3b723e */ /* 0x000fc600030006ff */
[C---:B------:R-:W-:Y:S01]  /*5430*/  HMMA.16816.F32 R72, R52.reuse, R56, R72 ;  /* 0x000000383448723c */ /* 0x040fe20000001848 */
[----:B------:R-:W-:Y:S02]  /*5440*/  IMAD R51, R140, 0x100, R51 ;  /* 0x000001008c337824 */ /* 0x000fe400078e0233 */
[----:B------:R-:W-:Y:S02]  /*5450*/  IMAD R45, R134, 0x100, R45 ;  /* 0x00000100862d7824 */ /* 0x000fe400078e022d */
[----:B------:R-:W-:Y:S02]  /*5460*/  IMAD R47, R136, 0x100, R47 ;  /* 0x00000100882f7824 */ /* 0x000fe400078e022f */
[----:B------:R-:W-:Y:S01]  /*5470*/  IMAD R49, R138, 0x100, R49 ;  /* 0x000001008a317824 */ /* 0x000fe200078e0231 */
[----:B------:R-:W-:Y:S01]  /*5480*/  HMMA.16816.F32 R60, R52, R58, R60 ;  /* 0x0000003a343c723c */ /* 0x000fe2000000183c */
[----:B------:R-:W-:Y:S02]  /*5490*/  F2FP.F16.E4M3.UNPACK_B R52, R51 ;  /* 0x00000033ff34723e */ /* 0x000fe400020006ff */
[----:B------:R-:W-:-:S02]  /*54a0*/  F2FP.F16.E4M3.UNPACK_B R54, R45 ;  /* 0x0000002dff36723e */ /* 0x000fc400020006ff */
[----:B------:R-:W-:Y:S02]  /*54b0*/  F2FP.F16.E4M3.UNPACK_B R53, R47 ;  /* 0x0000002fff35723e */ /* 0x000fe400020006ff */
[----:B------:R-:W-:Y:S02]  /*54c0*/  F2FP.F16.E4M3.UNPACK_B R55, R49 ;  /* 0x00000031ff37723e */ /* 0x000fe400020006ff */
[----:B0-----:R-:W-:Y:S02]  /*54d0*/  F2FP.F16.E4M3.UNPACK_B R56, R68 ;  /* 0x00000044ff38723e */ /* 0x001fe400020006ff */
[----:B------:R-:W-:-:S07]  /*54e0*/  F2FP.F16.E4M3.UNPACK_B R57, R69 ;  /* 0x00000045ff39723e */ /* 0x000fce00020006ff */
[C---:B------:R-:W-:Y:S01]  /*54f0*/  HMMA.16816.F32 R72, R52.reuse, R56, R72 ;  /* 0x000000383448723c */ /* 0x040fe20000001848 */
[----:B-1----:R-:W-:Y:S02]  /*5500*/  F2FP.F16.E4M3.UNPACK_B R56, R76 ;  /* 0x0000004cff38723e */ /* 0x002fe400020006ff */
[----:B------:R-:W-:Y:S01]  /*5510*/  F2FP.F16.E4M3.UNPACK_B R57, R77 ;  /* 0x0000004dff39723e */ /* 0x000fe200020006ff */
[----:B------:R-:W-:Y:S02]  /*5520*/  IMAD R43, R43, 0x100, R132 ;  /* 0x000001002b2b7824 */ /* 0x000fe400078e0284 */
[----:B------:R-:W-:Y:S02]  /*5530*/  IMAD R41, R41, 0x100, R130 ;  /* 0x0000010029297824 */ /* 0x000fe400078e0282 */
[----:B------:R-:W-:Y:S02]  /*5540*/  IMAD R39, R128, 0x100, R39 ;  /* 0x0000010080277824 */ /* 0x000fe400078e0227 */
[----:B------:R-:W-:Y:S01]  /*5550*/  IMAD R37, R37, 0x100, R126 ;  /* 0x0000010025257824 */ /* 0x000fe200078e027e */
[----:B------:R-:W-:Y:S01]  /*5560*/  HMMA.16816.F32 R60, R52, R56, R60 ;  /* 0x00000038343c723c */ /* 0x000fe2000000183c */
[----:B------:R-:W-:-:S02]  /*5570*/  F2FP.F16.E4M3.UNPACK_B R52, R43 ;  /* 0x0000002bff34723e */ /* 0x000fc400020006ff */
[----:B------:R-:W-:Y:S02]  /*5580*/  F2FP.F16.E4M3.UNPACK_B R54, R41 ;  /* 0x00000029ff36723e */ /* 0x000fe400020006ff */
[----:B------:R-:W-:Y:S02]  /*5590*/  F2FP.F16.E4M3.UNPACK_B R53, R39 ;  /* 0x00000027ff35723e */ /* 0x000fe400020006ff */
[----:B------:R-:W-:Y:S02]  /*55a0*/  F2FP.F16.E4M3.UNPACK_B R55, R37 ;  /* 0x00000025ff37723e */ /* 0x000fe400020006ff */
[----:B------:R-:W-:Y:S02]  /*55b0*/  F2FP.F16.E4M3.UNPACK_B R68, R68.H1 ;  /* 0x00000044ff44723e */ /* 0x000fe400030006ff */
[----:B------:R-:W-:Y:S02]  /*55c0*/  F2FP.F16.E4M3.UNPACK_B R69, R69.H1 ;  /* 0x00000045ff45723e */ /* 0x000fe400030006ff */
[----:B------:R-:W-:-:S02]  /*55d0*/  F2FP.F16.E4M3.UNPACK_B R76, R76.H1 ;  /* 0x0000004cff4c723e */ /* 0x000fc400030006ff */
        /* <DEDUP_REMOVED lines=11> */
[----:B------:R-:W-:Y:S02]  /*5690*/  F2FP.F16.E4M3.UNPACK_B R56, R70 ;  /* 0x00000046ff38723e */ /* 0x000fe400020006ff */
[----:B------:R-:W-:Y:S01]  /*56a0*/  F2FP.F16.E4M3.UNPACK_B R57, R71 ;  /* 0x00000047ff39723e */ /* 0x000fe200020006ff */
[----:B------:R-:W-:Y:S02]  /*56b0*/  USHF.R.S32.HI UR71, URZ, 0x1f, UR5 ;  /* 0x0000001fff477899 */ /* 0x000fe40008011405 */
[----:B------:R-:W-:-:S04]  /*56c0*/  UIADD3 UR17, UP0, UPT, UR5, UR17, URZ ;  /* 0x0000001105117290 */ /* 0x000fc8000ff1e0ff */
[----:B------:R-:W-:Y:S01]  /*56d0*/  HMMA.16816.F32 R72, R52, R56, R72 ;  /* 0x000000383448723c */ /* 0x000fe20000001848 */
[----:B------:R-:W-:Y:S02]  /*56e0*/  F2FP.F16.E4M3.UNPACK_B R56, R78 ;  /* 0x0000004eff38723e */ /* 0x000fe400020006ff */
[----:B------:R-:W-:Y:S01]  /*56f0*/  F2FP.F16.E4M3.UNPACK_B R57, R79 ;  /* 0x0000004fff39723e */ /* 0x000fe200020006ff */
[----:B------:R-:W-:Y:S02]  /*5700*/  UIADD3.X UR67, UPT, UPT, UR71, UR67, URZ, UP0, !UPT ;  /* 0x0000004347437290 */ /* 0x000fe400087fe4ff */
[----:B------:R-:W-:-:S04]  /*5710*/  UIADD3 UR24, UP0, UPT, UR5, UR24, URZ ;  /* 0x0000001805187290 */ /* 0x000fc8000ff1e0ff */
[----:B------:R-:W-:Y:S01]  /*5720*/  HMMA.16816.F32 R52, R52, R56, R60 ;  /* 0x000000383434723c */ /* 0x000fe2000000183c */
[----:B------:R-:W-:Y:S02]  /*5730*/  UIADD3.X UR60, UPT, UPT, UR71, UR60, URZ, UP0, !UPT ;  /* 0x0000003c473c7290 */ /* 0x000fe400087fe4ff */
[----:B------:R-:W-:Y:S02]  /*5740*/  UIADD3 UR14, UP3, UPT, UR5, UR14, URZ ;  /* 0x0000000e050e7290 */ /* 0x000fe4000ff7e0ff */
[----:B------:R-:W-:Y:S02]  /*5750*/  UIADD3 UR15, UP2, UPT, UR5, UR15, URZ ;  /* 0x0000000f050f7290 */ /* 0x000fe4000ff5e0ff */
[----:B------:R-:W-:Y:S01]  /*5760*/  UIADD3 UR31, UP0, UPT, UR5, UR31, URZ ;  /* 0x0000001f051f7290 */ /* 0x000fe2000ff1e0ff */
[----:B------:R-:W-:Y:S02]  /*5770*/  IMAD R27, R116, 0x100, R27 ;  /* 0x00000100741b7824 */ /* 0x000fe400078e021b */
[----:B------:R-:W-:-:S02]  /*5780*/  IMAD R23, R23, 0x100, R112 ;  /* 0x0000010017177824 */ /* 0x000fc400078e0270 */
[----:B------:R-:W-:Y:S02]  /*5790*/  IMAD R21, R110, 0x100, R21 ;  /* 0x000001006e157824 */ /* 0x000fe400078e0215 */
[----:B------:R-:W-:Y:S01]  /*57a0*/  IMAD R25, R114, 0x100, R25 ;  /* 0x0000010072197824 */ /* 0x000fe200078e0219 */
[----:B------:R-:W-:Y:S02]  /*57b0*/  UIADD3.X UR70, UPT, UPT, UR71, UR70, URZ, UP3, !UPT ;  /* 0x0000004647467290 */ /* 0x000fe40009ffe4ff */
[----:B------:R-:W-:Y:S02]  /*57c0*/  UIADD3.X UR69, UPT, UPT, UR71, UR69, URZ, UP2, !UPT ;  /* 0x0000004547457290 */ /* 0x000fe400097fe4ff */
[----:B------:R-:W-:Y:S02]  /*57d0*/  UIADD3.X UR53, UPT, UPT, UR71, UR53, URZ, UP0, !UPT ;  /* 0x0000003547357290 */ /* 0x000fe400087fe4ff */
[----:B------:R-:W-:Y:S02]  /*57e0*/  UIADD3 UR16, UP1, UPT, UR5, UR16, URZ ;  /* 0x0000001005107290 */ /* 0x000fe4000ff3e0ff */
[----:B------:R-:W-:-:S02]  /*57f0*/  UIADD3 UR18, UP6, UPT, UR5, UR18, URZ ;  /* 0x0000001205127290 */ /* 0x000fc4000ffde0ff */
[----:B------:R-:W-:Y:S02]  /*5800*/  UIADD3 UR19, UP5, UPT, UR5, UR19, URZ ;  /* 0x0000001305137290 */ /* 0x000fe4000ffbe0ff */
[----:B------:R-:W-:Y:S02]  /*5810*/  UIADD3 UR20, UP4, UPT, UR5, UR20, URZ ;  /* 0x0000001405147290 */ /* 0x000fe4000ff9e0ff */
[----:B------:R-:W-:Y:S02]  /*5820*/  UIADD3 UR21, UP3, UPT, UR5, UR21, URZ ;  /* 0x0000001505157290 */ /* 0x000fe4000ff7e0ff */
[----:B------:R-:W-:Y:S02]  /*5830*/  UIADD3 UR22, UP2, UPT, UR5, UR22, URZ ;  /* 0x0000001605167290 */ /* 0x000fe4000ff5e0ff */
[----:B------:R-:W-:Y:S01]  /*5840*/  UIADD3 UR38, UP0, UPT, UR5, UR38, URZ ;  /* 0x0000002605267290 */ /* 0x000fe2000ff1e0ff */
[----:B------:R-:W-:Y:S01]  /*5850*/  F2FP.F16.E4M3.UNPACK_B R70, R70.H1 ;  /* 0x00000046ff46723e */ /* 0x000fe200030006ff */
[----:B------:R-:W-:Y:S01]  /*5860*/  UIADD3 UR6, UPT, UPT, UR6, -0x1, URZ ;  /* 0xffffffff06067890 */ /* 0x000fe2000fffe0ff */
[----:B------:R-:W-:-:S02]  /*5870*/  F2FP.F16.E4M3.UNPACK_B R71, R71.H1 ;  /* 0x00000047ff47723e */ /* 0x000fc400030006ff */
[----:B------:R-:W-:Y:S02]  /*5880*/  F2FP.F16.E4M3.UNPACK_B R64, R27 ;  /* 0x0000001bff40723e */ /* 0x000fe400020006ff */
[----:B------:R-:W-:Y:S02]  /*5890*/  F2FP.F16.E4M3.UNPACK_B R66, R23 ;  /* 0x00000017ff42723e */ /* 0x000fe400020006ff */
[----:B------:R-:W-:Y:S02]  /*58a0*/  F2FP.F16.E4M3.UNPACK_B R65, R21 ;  /* 0x00000015ff41723e */ /* 0x000fe400020006ff */
[----:B------:R-:W-:Y:S01]  /*58b0*/  F2FP.F16.E4M3.UNPACK_B R67, R25 ;  /* 0x00000019ff43723e */ /* 0x000fe200020006ff */
[----:B------:R-:W-:Y:S01]  /*58c0*/  UIADD3.X UR68, UPT, UPT, UR71, UR68, URZ, UP1, !UPT ;  /* 0x0000004447447290 */ /* 0x000fe20008ffe4ff */
[----:B------:R-:W-:Y:S01]  /*58d0*/  F2FP.F16.E4M3.UNPACK_B R78, R78.H1 ;  /* 0x0000004eff4e723e */ /* 0x000fe200030006ff */
[----:B------:R-:W-:Y:S01]  /*58e0*/  UIADD3.X UR66, UPT, UPT, UR71, UR66, URZ, UP6, !UPT ;  /* 0x0000004247427290 */ /* 0x000fe2000b7fe4ff */
[----:B------:R-:W-:Y:S01]  /*58f0*/  F2FP.F16.E4M3.UNPACK_B R79, R79.H1 ;  /* 0x0000004fff4f723e */ /* 0x000fe200030006ff */
[----:B------:R-:W-:-:S02]  /*5900*/  UIADD3.X UR65, UPT, UPT, UR71, UR65, URZ, UP5, !UPT ;  /* 0x0000004147417290 */ /* 0x000fc4000affe4ff */
[----:B------:R-:W-:Y:S02]  /*5910*/  UIADD3.X UR64, UPT, UPT, UR71, UR64, URZ, UP4, !UPT ;  /* 0x0000004047407290 */ /* 0x000fe4000a7fe4ff */
        /* <DEDUP_REMOVED lines=9> */
[----:B------:R-:W-:Y:S01]  /*59b0*/  UISETP.NE.U32.AND UP0, UPT, UR6, URZ, UPT ;  /* 0x000000ff0600728c */ /* 0x000fe2000bf05070 */
[----:B------:R-:W-:Y:S01]  /*59c0*/  HMMA.16816.F32 R60, R64, R70, R72 ;  /* 0x00000046403c723c */ /* 0x000fe20000001848 */
[----:B------:R-:W-:-:S02]  /*59d0*/  UIADD3.X UR61, UPT, UPT, UR71, UR61, URZ, UP1, !UPT ;  /* 0x0000003d473d7290 */ /* 0x000fc40008ffe4ff */
[----:B------:R-:W-:Y:S02]  /*59e0*/  UIADD3.X UR59, UPT, UPT, UR71, UR59, URZ, UP6, !UPT ;  /* 0x0000003b473b7290 */ /* 0x000fe4000b7fe4ff */
[----:B------:R-:W-:Y:S02]  /*59f0*/  UIADD3.X UR58, UPT, UPT, UR71, UR58, URZ, UP5, !UPT ;  /* 0x0000003a473a7290 */ /* 0x000fe4000affe4ff */
[----:B------:R-:W-:Y:S01]  /*5a00*/  UIADD3.X UR57, UPT, UPT, UR71, UR57, URZ, UP4, !UPT ;  /* 0x0000003947397290 */ /* 0x000fe2000a7fe4ff */
[----:B------:R-:W-:Y:S01]  /*5a10*/  HMMA.16816.F32 R64, R64, R78, R52 ;  /* 0x0000004e4040723c */ /* 0x000fe20000001834 */
[----:B------:R-:W-:Y:S02]  /*5a20*/  UIADD3.X UR56, UPT, UPT, UR71, UR56, URZ, UP3, !UPT ;  /* 0x0000003847387290 */ /* 0x000fe40009ffe4ff */
[----:B------:R-:W-:Y:S01]  /*5a30*/  UIADD3.X UR55, UPT, UPT, UR71, UR55, URZ, UP2, !UPT ;  /* 0x0000003747377290 */ /* 0x000fe200097fe4ff */
[----:B------:R-:W-:Y:S01]  /*5a40*/  IMAD.U32 R52, RZ, RZ, UR8 ;  /* 0x00000008ff347e24 */ /* 0x000fe2000f8e00ff */
[----:B------:R-:W-:-:S02]  /*5a50*/  UIADD3 UR30, UP1, UPT, UR5, UR30, URZ ;  /* 0x0000001e051e7290 */ /* 0x000fc4000ff3e0ff */
[----:B------:R-:W-:Y:S02]  /*5a60*/  UIADD3 UR32, UP6, UPT, UR5, UR32, URZ ;  /* 0x0000002005207290 */ /* 0x000fe4000ffde0ff */
[----:B------:R-:W-:Y:S02]  /*5a70*/  UIADD3 UR33, UP5, UPT, UR5, UR33, URZ ;  /* 0x0000002105217290 */ /* 0x000fe4000ffbe0ff */
[----:B------:R-:W-:Y:S02]  /*5a80*/  UIADD3 UR34, UP4, UPT, UR5, UR34, URZ ;  /* 0x0000002205227290 */ /* 0x000fe4000ff9e0ff */
[----:B------:R-:W-:Y:S02]  /*5a90*/  UIADD3 UR35, UP3, UPT, UR5, UR35, URZ ;  /* 0x0000002305237290 */ /* 0x000fe4000ff7e0ff */
[----:B------:R-:W-:Y:S01]  /*5aa0*/  UIADD3 UR36, UP2, UPT, UR5, UR36, URZ ;  /* 0x0000002405247290 */ /* 0x000fe2000ff5e0ff */
[----:B------:R-:W-:Y:S02]  /*5ab0*/  IADD3 R5, P2, PT, R5, UR8, RZ ;  /* 0x0000000805057c10 */ /* 0x000fe4000ff5e0ff */
[----:B------:R-:W-:-:S02]  /*5ac0*/  IADD3 R12, P0, PT, R12, UR5, RZ ;  /* 0x000000050c0c7c10 */ /* 0x000fc4000ff1e0ff */
[----:B------:R-:W-:Y:S01]  /*5ad0*/  IADD3 R10, P1, PT, R10, UR5, RZ ;  /* 0x000000050a0a7c10 */ /* 0x000fe2000ff3e0ff */
[----:B------:R-:W-:Y:S02]  /*5ae0*/  UIADD3.X UR54, UPT, UPT, UR71, UR54, URZ, UP1, !UPT ;  /* 0x0000003647367290 */ /* 0x000fe40008ffe4ff */
[----:B------:R-:W-:Y:S02]  /*5af0*/  UIADD3.X UR52, UPT, UPT, UR71, UR52, URZ, UP6, !UPT ;  /* 0x0000003447347290 */ /* 0x000fe4000b7fe4ff */
[----:B------:R-:W-:Y:S02]  /*5b00*/  UIADD3.X UR51, UPT, UPT, UR71, UR51, URZ, UP5, !UPT ;  /* 0x0000003347337290 */ /* 0x000fe4000affe4ff */
[----:B------:R-:W-:Y:S02]  /*5b10*/  UIADD3.X UR50, UPT, UPT, UR71, UR50, URZ, UP4, !UPT ;  /* 0x0000003247327290 */ /* 0x000fe4000a7fe4ff */
[----:B------:R-:W-:Y:S02]  /*5b20*/  UIADD3.X UR49, UPT, UPT, UR71, UR49, URZ, UP3, !UPT ;  /* 0x0000003147317290 */ /* 0x000fe40009ffe4ff */
[----:B------:R-:W-:Y:S01]  /*5b30*/  UIADD3.X UR48, UPT, UPT, UR71, UR48, URZ, UP2, !UPT ;  /* 0x0000003047307290 */ /* 0x000fe200097fe4ff */
[----:B------:R-:W-:Y:S01]  /*5b40*/  LEA.HI.X.SX32 R11, R52, R11, 0x1, P2 ;  /* 0x0000000b340b7211 */ /* 0x000fe200010f0eff */
[----:B------:R-:W-:Y:S01]  /*5b50*/  UIADD3 UR37, UP1, UPT, UR5, UR37, URZ ;  /* 0x0000002505257290 */ /* 0x000fe2000ff3e0ff */
[----:B------:R-:W-:Y:S01]  /*5b60*/  IADD3.X R16, PT, PT, R16, UR71, RZ, P0, !PT ;  /* 0x0000004710107c10 */ /* 0x000fe200087fe4ff */
[----:B------:R-:W-:Y:S01]  /*5b70*/  UIADD3 UR39, UP6, UPT, UR5, UR39, URZ ;  /* 0x0000002705277290 */ /* 0x000fe2000ffde0ff */
[----:B------:R-:W-:Y:S01]  /*5b80*/  IADD3.X R14, PT, PT, R14, UR71, RZ, P1, !PT ;  /* 0x000000470e0e7c10 */ /* 0x000fe20008ffe4ff */
[----:B------:R-:W-:-:S02]  /*5b90*/  UIADD3 UR40, UP5, UPT, UR5, UR40, URZ ;  /* 0x0000002805287290 */ /* 0x000fc4000ffbe0ff */
[----:B------:R-:W-:Y:S02]  /*5ba0*/  UIADD3 UR41, UP4, UPT, UR5, UR41, URZ ;  /* 0x0000002905297290 */ /* 0x000fe4000ff9e0ff */
[----:B------:R-:W-:Y:S02]  /*5bb0*/  UIADD3 UR42, UP3, UPT, UR5, UR42, URZ ;  /* 0x0000002a052a7290 */ /* 0x000fe4000ff7e0ff */
[----:B------:R-:W-:Y:S02]  /*5bc0*/  UIADD3 UR43, UP2, UPT, UR5, UR43, URZ ;  /* 0x0000002b052b7290 */ /* 0x000fe4000ff5e0ff */
[----:B------:R-:W-:Y:S02]  /*5bd0*/  UIADD3.X UR47, UPT, UPT, UR71, UR47, URZ, UP1, !UPT ;  /* 0x0000002f472f7290 */ /* 0x000fe40008ffe4ff */
[----:B------:R-:W-:Y:S02]  /*5be0*/  UIADD3.X UR45, UPT, UPT, UR71, UR45, URZ, UP6, !UPT ;  /* 0x0000002d472d7290 */ /* 0x000fe4000b7fe4ff */
[----:B------:R-:W-:-:S02]  /*5bf0*/  UIADD3.X UR44, UPT, UPT, UR71, UR44, URZ, UP5, !UPT ;  /* 0x0000002c472c7290 */ /* 0x000fc4000affe4ff */
[----:B------:R-:W-:Y:S02]  /*5c00*/  UIADD3.X UR11, UPT, UPT, UR71, UR11, URZ, UP4, !UPT ;  /* 0x0000000b470b7290 */ /* 0x000fe4000a7fe4ff */
[----:B------:R-:W-:Y:S02]  /*5c10*/  UIADD3.X UR10, UPT, UPT, UR71, UR10, URZ, UP3, !UPT ;  /* 0x0000000a470a7290 */ /* 0x000fe40009ffe4ff */
[----:B------:R-:W-:Y:S02]  /*5c20*/  UIADD3.X UR9, UPT, UPT, UR71, UR9, URZ, UP2, !UPT ;  /* 0x0000000947097290 */ /* 0x000fe400097fe4ff */
[----:B------:R-:W-:Y:S01]  /*5c30*/  UIADD3 UR7, UPT, UPT, UR7, -0x80, URZ ;  /* 0xffffff8007077890 */ /* 0x000fe2000fffe0ff */
[----:B------:R-:W-:Y:S11]  /*5c40*/  BRA.U UP0, `(.L_x_2) ;  /* 0xffffffd500587547 */ /* 0x000ff6000b83ffff */
.L_x_1:
[----:B------:R-:W0:Y:S01]  /*5c50*/  S2R R7, SR_TID.X ;  /* 0x0000000000077919 */ /* 0x000e220000002100 */
[--C-:B------:R-:W-:Y:S01]  /*5c60*/  SHF.R.S32.HI R8, RZ, 0x6, R0.reuse ;  /* 0x00000006ff087819 */ /* 0x100fe20000011400 */
[----:B------:R-:W1:Y:S01]  /*5c70*/  LDCU UR5, c[0x0][0x3b4] ;  /* 0x00007680ff0577ac */ /* 0x000e620008000800 */
[C---:B------:R-:W-:Y:S02]  /*5c80*/  LOP3.LUT R5, R4.reuse, 0x60, RZ, 0xc0, !PT ;  /* 0x0000006004057812 */ /* 0x040fe400078ec0ff */
[----:B------:R-:W-:Y:S01]  /*5c90*/  LOP3.LUT R6, R4, 0x300, RZ, 0xc0, !PT ;  /* 0x0000030004067812 */ /* 0x000fe200078ec0ff */
[----:B------:R-:W2:Y:S01]  /*5ca0*/  LDCU.128 UR8, c[0x0][0x390] ;  /* 0x00007200ff0877ac */ /* 0x000ea20008000c00 */
[----:B------:R-:W-:Y:S02]  /*5cb0*/  SGXT R4, R8, 0x1 ;  /* 0x000000010804781a */ /* 0x000fe40000000200 */
[----:B------:R-:W-:Y:S01]  /*5cc0*/  LOP3.LUT R5, R5, 0x1c, R0, 0xf8, !PT ;  /* 0x0000001c05057812 */ /* 0x000fe200078ef800 */
[----:B------:R-:W3:Y:S01]  /*5cd0*/  LDCU UR6, c[0x0][0x3b8] ;  /* 0x00007700ff0677ac */ /* 0x000ee20008000800 */
[----:B------:R-:W-:-:S02]  /*5ce0*/  F2FP.SATFINITE.E4M3.F32.PACK_AB_MERGE_C R60, R61, R60, RZ ;  /* 0x0000003c3d3c723e */ /* 0x000fc400048070ff */
[----:B------:R-:W-:Y:S02]  /*5cf0*/  F2FP.SATFINITE.E4M3.F32.PACK_AB_MERGE_C R62, R63, R62, RZ ;  /* 0x0000003e3f3e723e */ /* 0x000fe400048070ff */
[----:B------:R-:W-:Y:S02]  /*5d00*/  F2FP.SATFINITE.E4M3.F32.PACK_AB_MERGE_C R64, R65, R64, RZ ;  /* 0x000000404140723e */ /* 0x000fe400048070ff */
[----:B------:R-:W-:Y:S02]  /*5d10*/  F2FP.SATFINITE.E4M3.F32.PACK_AB_MERGE_C R66, R67, R66, RZ ;  /* 0x000000424342723e */ /* 0x000fe400048070ff */
[----:B------:R-:W-:Y:S02]  /*5d20*/  LOP3.LUT R9, R5, 0x240, R4, 0x78, !PT ;  /* 0x0000024005097812 */ /* 0x000fe400078e7804 */
[----:B------:R-:W-:Y:S02]  /*5d30*/  LOP3.LUT R4, R0, 0x40, RZ, 0xc0, !PT ;  /* 0x0000004000047812 */ /* 0x000fe400078ec0ff */
[----:B------:R-:W-:-:S02]  /*5d40*/  LOP3.LUT R60, R60, 0xffff, RZ, 0xc0, !PT ;  /* 0x0000ffff3c3c7812 */ /* 0x000fc400078ec0ff */
[----:B------:R-:W-:Y:S02]  /*5d50*/  LOP3.LUT R62, R62, 0xffff, RZ, 0xc0, !PT ;  /* 0x0000ffff3e3e7812 */ /* 0x000fe400078ec0ff */
[----:B------:R-:W-:Y:S02]  /*5d60*/  LOP3.LUT R5, R64, 0xffff, RZ, 0xc0, !PT ;  /* 0x0000ffff40057812 */ /* 0x000fe400078ec0ff */
[----:B------:R-:W-:Y:S02]  /*5d70*/  SHF.R.U32.HI R13, RZ, 0x1, R4 ;  /* 0x00000001ff0d7819 */ /* 0x000fe40000011604 */
[----:B------:R-:W-:Y:S02]  /*5d80*/  SHF.R.U32.HI R4, RZ, 0x8, R60 ;  /* 0x00000008ff047819 */ /* 0x000fe4000001163c */
[----:B0-----:R-:W-:Y:S02]  /*5d90*/  LOP3.LUT R7, R7, 0x1f, RZ, 0xc0, !PT ;  /* 0x0000001f07077812 */ /* 0x001fe400078ec0ff */
[----:B------:R-:W-:-:S02]  /*5da0*/  PRMT R8, R60, 0x3340, R5 ;  /* 0x000033403c087816 */ /* 0x000fc40000000005 */
[----:B------:R-:W-:Y:S01]  /*5db0*/  LOP3.LUT R11, R4, 0xffff, RZ, 0xc0, !PT ;  /* 0x0000ffff040b7812 */ /* 0x000fe200078ec0ff */
[----:B------:R-:W-:Y:S01]  /*5dc0*/  IMAD R14, R7, 0x4, R6 ;  /* 0x00000004070e7824 */ /* 0x000fe200078e0206 */
[----:B------:R-:W-:Y:S02]  /*5dd0*/  LOP3.LUT R7, R66, 0xffff, RZ, 0xc0, !PT ;  /* 0x0000ffff42077812 */ /* 0x000fe400078ec0ff */
[----:B------:R-:W-:Y:S02]  /*5de0*/  SHF.R.U32.HI R6, RZ, 0x8, R5 ;  /* 0x00000008ff067819 */ /* 0x000fe40000011605 */
[--C-:B------:R-:W-:Y:S02]  /*5df0*/  PRMT R10, R62, 0x3340, R7.reuse ;  /* 0x000033403e0a7816 */ /* 0x100fe40000000007 */
[----:B------:R-:W-:Y:S02]  /*5e00*/  SHF.R.U32.HI R5, RZ, 0x8, R62 ;  /* 0x00000008ff057819 */ /* 0x000fe4000001163e */
[----:B------:R-:W-:-:S02]  /*5e10*/  SHF.R.U32.HI R7, RZ, 0x8, R7 ;  /* 0x00000008ff077819 */ /* 0x000fc40000011607 */
[----:B------:R-:W-:Y:S02]  /*5e20*/  LOP3.LUT R4, R0, 0x20, RZ, 0xc0, !PT ;  /* 0x0000002000047812 */ /* 0x000fe400078ec0ff */
[----:B------:R-:W-:Y:S02]  /*5e30*/  LOP3.LUT R6, R6, 0xffff, RZ, 0xc0, !PT ;  /* 0x0000ffff06067812 */ /* 0x000fe400078ec0ff */
[----:B------:R-:W-:Y:S01]  /*5e40*/  LOP3.LUT R12, R5, 0xffff, RZ, 0xc0, !PT ;  /* 0x0000ffff050c7812 */ /* 0x000fe200078ec0ff */
[----:B------:R-:W-:Y:S01]  /*5e50*/  IMAD R9, R4, 0x4, R9 ;  /* 0x0000000404097824 */ /* 0x000fe200078e0209 */
[----:B------:R-:W-:Y:S01]  /*5e60*/  LOP3.LUT R7, R7, 0xffff, RZ, 0xc0, !PT ;  /* 0x0000ffff07077812 */ /* 0x000fe200078ec0ff */
[----:B-1----:R-:W-:Y:S01]  /*5e70*/  IMAD R5, R2, UR5, RZ ;  /* 0x0000000502057c24 */ /* 0x002fe2000f8e02ff */
[----:B------:R-:W-:Y:S02]  /*5e80*/  PRMT R11, R11, 0x3340, R6 ;  /* 0x000033400b0b7816 */ /* 0x000fe40000000006 */
[----:B------:R-:W-:-:S02]  /*5e90*/  LOP3.LUT R13, R14, R13, RZ, 0x3c, !PT ;  /* 0x0000000d0e0d7212 */ /* 0x000fc400078e3cff */
[----:B------:R-:W-:Y:S02]  /*5ea0*/  PRMT R7, R12, 0x3340, R7 ;  /* 0x000033400c077816 */ /* 0x000fe40000000007 */
[----:B------:R-:W-:Y:S01]  /*5eb0*/  PRMT R8, R8, 0x5410, R11 ;  /* 0x0000541008087816 */ /* 0x000fe2000000000b */
[----:B------:R-:W-:Y:S01]  /*5ec0*/  BAR.SYNC.DEFER_BLOCKING 0x0 ;  /* 0x0000000000007b1d */ /* 0x000fe20000010000 */
[----:B------:R-:W-:Y:S02]  /*5ed0*/  LEA.HI R13, R4, R13, RZ, 0x1c ;  /* 0x0000000d040d7211 */ /* 0x000fe400078fe0ff */
[----:B------:R-:W-:Y:S02]  /*5ee0*/  PRMT R7, R10, 0x5410, R7 ;  /* 0x000054100a077816 */ /* 0x000fe40000000007 */
[----:B------:R-:W-:Y:S02]  /*5ef0*/  LOP3.LUT R4, R9, 0x20, RZ, 0x3c, !PT ;  /* 0x0000002009047812 */ /* 0x000fe400078e3cff */
[----:B------:R-:W-:-:S02]  /*5f00*/  LOP3.LUT R10, R13, 0x40, RZ, 0x3c, !PT ;  /* 0x000000400d0a7812 */ /* 0x000fc400078e3cff */
[----:B------:R-:W-:Y:S02]  /*5f10*/  SHF.R.U32.HI R12, RZ, 0x5, R0 ;  /* 0x00000005ff0c7819 */ /* 0x000fe40000011600 */
[----:B--2---:R-:W-:Y:S02]  /*5f20*/  ISETP.GE.AND P0, PT, R2, UR10, PT ;  /* 0x0000000a02007c0c */ /* 0x004fe4000bf06270 */
[----:B------:R-:W-:Y:S02]  /*5f30*/  SGXT.U32 R12, R12, 0x2 ;  /* 0x000000020c0c781a */ /* 0x000fe40000000000 */
[----:B------:R-:W-:Y:S02]  /*5f40*/  IADD3 R19, P2, PT, R5, UR8, RZ ;  /* 0x0000000805137c10 */ /* 0x000fe4000ff5e0ff */
[----:B------:R-:W-:Y:S02]  /*5f50*/  LOP3.LUT R2, R3, 0x4, R12, 0xfe, !PT ;  /* 0x0000000403027812 */ /* 0x000fe400078efe0c */
[----:B------:R-:W-:-:S02]  /*5f60*/  LEA.HI.X.SX32 R20, R5, UR9, 0x1, P2 ;  /* 0x0000000905147c11 */ /* 0x000fc400090f0eff */
[----:B------:R-:W-:Y:S02]  /*5f70*/  LEA.HI R0, R0, 0x1c, RZ, 0x1b ;  /* 0x0000001c00007811 */ /* 0x000fe400078fd8ff */
[----:B------:R-:W-:Y:S01]  /*5f80*/  ISETP.LT.AND P4, PT, R2, UR11, !P0 ;  /* 0x0000000b02007c0c */ /* 0x000fe2000c781270 */
[----:B------:R0:W-:Y:S01]  /*5f90*/  STS [R9+UR4], R8 ;  /* 0x0000000809007988 */ /* 0x0001e20008000804 */
[C---:B------:R-:W-:Y:S02]  /*5fa0*/  LOP3.LUT R0, R3.reuse, R0, RZ, 0xfc, !PT ;  /* 0x0000000003007212 */ /* 0x040fe400078efcff */
[C-C-:B------:R-:W-:Y:S01]  /*5fb0*/  LOP3.LUT R22, R3.reuse, 0x18, R12.reuse, 0xfe, !PT ;  /* 0x0000001803167812 */ /* 0x140fe200078efe0c */
[----:B------:R1:W-:Y:S01]  /*5fc0*/  STS [R4+UR4+0x100], R7 ;  /* 0x0001000704007988 */ /* 0x0003e20008000804 */
[C-C-:B------:R-:W-:Y:S01]  /*5fd0*/  LOP3.LUT R24, R3.reuse, 0x14, R12.reuse, 0xfe, !PT ;  /* 0x0000001403187812 */ /* 0x140fe200078efe0c */
[----:B---3--:R-:W-:Y:S01]  /*5fe0*/  IMAD R14, R0, UR6, RZ ;  /* 0x00000006000e7c24 */ /* 0x008fe2000f8e02ff */
[----:B------:R-:W-:Y:S01]  /*5ff0*/  BAR.SYNC.DEFER_BLOCKING 0x0 ;  /* 0x0000000000007b1d */ /* 0x000fe20000010000 */
[----:B0-----:R-:W-:Y:S01]  /*6000*/  IMAD R8, R2, UR6, RZ ;  /* 0x0000000602087c24 */ /* 0x001fe2000f8e02ff */
[----:B------:R-:W-:-:S02]  /*6010*/  LOP3.LUT R2, R3, 0xc, R12, 0xfe, !PT ;  /* 0x0000000c03027812 */ /* 0x000fc400078efe0c */
[C-C-:B------:R-:W-:Y:S02]  /*6020*/  LOP3.LUT R9, R3.reuse, 0x10, R12.reuse, 0xfe, !PT ;  /* 0x0000001003097812 */ /* 0x140fe400078efe0c */
[----:B-1----:R-:W-:Y:S02]  /*6030*/  LOP3.LUT R4, R3, R12, RZ, 0xfc, !PT ;  /* 0x0000000c03047212 */ /* 0x002fe400078efcff */
[----:B------:R-:W-:Y:S01]  /*6040*/  IADD3 R6, P3, PT, R8, R19, RZ ;  /* 0x0000001308067210 */ /* 0x000fe20007f7e0ff */
[----:B------:R-:W-:Y:S01]  /*6050*/  IMAD R11, R9, UR6, RZ ;  /* 0x00000006090b7c24 */ /* 0x000fe2000f8e02ff */
[C---:B------:R-:W-:Y:S01]  /*6060*/  ISETP.LT.AND P1, PT, R4.reuse, UR11, !P0 ;  /* 0x0000000b04007c0c */ /* 0x040fe2000c721270 */
[----:B------:R-:W-:Y:S01]  /*6070*/  IMAD R7, R4, UR6, RZ ;  /* 0x0000000604077c24 */ /* 0x000fe2000f8e02ff */
[----:B------:R-:W-:Y:S01]  /*6080*/  LOP3.LUT R3, R3, 0x8, R12, 0xfe, !PT ;  /* 0x0000000803037812 */ /* 0x000fe200078efe0c */
[----:B------:R-:W-:-:S03]  /*6090*/  IMAD R12, R24, UR6, RZ ;  /* 0x00000006180c7c24 */ /* 0x000fc6000f8e02ff */
[----:B------:R-:W-:Y:S02]  /*60a0*/  IADD3 R4, P2, PT, R7, R19, RZ ;  /* 0x0000001307047210 */ /* 0x000fe40007f5e0ff */
[C---:B------:R-:W-:Y:S01]  /*60b0*/  ISETP.LT.AND P5, PT, R3.reuse, UR11, !P0 ;  /* 0x0000000b03007c0c */ /* 0x040fe2000c7a1270 */
[----:B------:R-:W-:Y:S01]  /*60c0*/  IMAD R3, R3, UR6, RZ ;  /* 0x0000000603037c24 */ /* 0x000fe2000f8e02ff */
[-C--:B------:R-:W-:Y:S02]  /*60d0*/  LEA.HI.X.SX32 R5, R7, R20.reuse, 0x1, P2 ;  /* 0x0000001407057211 */ /* 0x080fe400010f0eff */
[----:B------:R-:W-:Y:S01]  /*60e0*/  LEA.HI.X.SX32 R7, R8, R20, 0x1, P3 ;  /* 0x0000001408077211 */ /* 0x000fe200018f0eff */
[----:B------:R-:W0:Y:S04]  /*60f0*/  LDS.U16 R15, [R13+UR4] ;  /* 0x000000040d0f7984 */ /* 0x000e280008000400 */
[----:B------:R-:W1:Y:S04]  /*6100*/  LDS.U16 R17, [R10+UR4] ;  /* 0x000000040a117984 */ /* 0x000e680008000400 */
[----:B------:R2:W3:Y:S04]  /*6110*/  LDS.U16 R16, [R13+UR4+0x80] ;  /* 0x000080040d107984 */ /* 0x0004e80008000400 */
[----:B------:R-:W4:Y:S01]  /*6120*/  LDS.U16 R18, [R10+UR4+0x80] ;  /* 0x000080040a127984 */ /* 0x000f220008000400 */
[----:B--2---:R-:W-:Y:S01]  /*6130*/  IMAD R13, R22, UR6, RZ ;  /* 0x00000006160d7c24 */ /* 0x004fe2000f8e02ff */
[----:B0-----:R-:W-:-:S02]  /*6140*/  PRMT R21, R15, 0x7770, RZ ;  /* 0x000077700f157816 */ /* 0x001fc400000000ff */
[----:B------:R-:W-:Y:S02]  /*6150*/  PRMT R15, R15, 0x7771, RZ ;  /* 0x000077710f0f7816 */ /* 0x000fe400000000ff */
[----:B-1----:R-:W-:Y:S01]  /*6160*/  PRMT R23, R17, 0x7770, RZ ;  /* 0x0000777011177816 */ /* 0x002fe200000000ff */
[----:B------:R0:W-:Y:S01]  /*6170*/  @P1 STG.E.U8 desc[UR12][R4.64], R21 ;  /* 0x0000001504001986 */ /* 0x0001e2000c10110c */
[----:B------:R-:W-:Y:S01]  /*6180*/  ISETP.LT.AND P1, PT, R0, UR11, !P0 ;  /* 0x0000000b00007c0c */ /* 0x000fe2000c721270 */
[C---:B------:R-:W-:Y:S02]  /*6190*/  IMAD R0, R2.reuse, UR6, RZ ;  /* 0x0000000602007c24 */ /* 0x040fe4000f8e02ff */
[----:B------:R1:W-:Y:S01]  /*61a0*/  @P4 STG.E.U8 desc[UR12][R6.64], R23 ;  /* 0x0000001706004986 */ /* 0x0003e2000c10110c */
[----:B------:R-:W-:Y:S02]  /*61b0*/  ISETP.LT.AND P4, PT, R2, UR11, !P0 ;  /* 0x0000000b02007c0c */ /* 0x000fe4000c781270 */
[----:B------:R-:W-:-:S04]  /*61c0*/  IADD3 R2, P6, PT, R3, R19, RZ ;  /* 0x0000001303027210 */ /* 0x000fc80007fde0ff */
[-C--:B------:R-:W-:Y:S02]  /*61d0*/  LEA.HI.X.SX32 R3, R3, R20.reuse, 0x1, P6 ;  /* 0x0000001403037211 */ /* 0x080fe400030f0eff */
[-C--:B0-----:R-:W-:Y:S02]  /*61e0*/  IADD3 R4, P2, PT, R0, R19.reuse, RZ ;  /* 0x0000001300047210 */ /* 0x081fe40007f5e0ff */
[-C--:B------:R-:W-:Y:S02]  /*61f0*/  IADD3 R8, P6, PT, R12, R19.reuse, RZ ;  /* 0x000000130c087210 */ /* 0x080fe40007fde0ff */
[-C--:B-1----:R-:W-:Y:S02]  /*6200*/  IADD3 R6, P3, PT, R11, R19.reuse, RZ ;  /* 0x000000130b067210 */ /* 0x082fe40007f7e0ff */
[----:B------:R-:W-:Y:S02]  /*6210*/  LEA.HI.X.SX32 R5, R0, R20, 0x1, P2 ;  /* 0x0000001400057211 */ /* 0x000fe400010f0eff */
[----:B------:R-:W-:-:S02]  /*6220*/  IADD3 R10, P2, PT, R13, R19, RZ ;  /* 0x000000130d0a7210 */ /* 0x000fc40007f5e0ff */
[-C--:B------:R-:W-:Y:S02]  /*6230*/  LEA.HI.X.SX32 R7, R11, R20.reuse, 0x1, P3 ;  /* 0x000000140b077211 */ /* 0x080fe400018f0eff */
[----:B------:R-:W-:Y:S02]  /*6240*/  ISETP.LT.AND P3, PT, R9, UR11, !P0 ;  /* 0x0000000b09007c0c */ /* 0x000fe4000c761270 */
[-C--:B------:R-:W-:Y:S02]  /*6250*/  LEA.HI.X.SX32 R11, R13, R20.reuse, 0x1, P2 ;  /* 0x000000140d0b7211 */ /* 0x080fe400010f0eff */
[----:B------:R-:W-:Y:S02]  /*6260*/  ISETP.LT.AND P2, PT, R24, UR11, !P0 ;  /* 0x0000000b18007c0c */ /* 0x000fe4000c741270 */
[----:B------:R-:W-:Y:S02]  /*6270*/  ISETP.LT.AND P0, PT, R22, UR11, !P0 ;  /* 0x0000000b16007c0c */ /* 0x000fe4000c701270 */
[----:B------:R-:W-:-:S02]  /*6280*/  LEA.HI.X.SX32 R9, R12, R20, 0x1, P6 ;  /* 0x000000140c097211 */ /* 0x000fc400030f0eff */
[----:B------:R-:W-:Y:S02]  /*6290*/  IADD3 R12, P6, PT, R14, R19, RZ ;  /* 0x000000130e0c7210 */ /* 0x000fe40007fde0ff */
[----:B---3--:R-:W-:Y:S02]  /*62a0*/  PRMT R19, R16, 0x7770, RZ ;  /* 0x0000777010137816 */ /* 0x008fe400000000ff */
[----:B----4-:R-:W-:Y:S02]  /*62b0*/  PRMT R23, R18, 0x7770, RZ ;  /* 0x0000777012177816 */ /* 0x010fe400000000ff */
[----:B------:R-:W-:Y:S01]  /*62c0*/  PRMT R21, R17, 0x7771, RZ ;  /* 0x0000777111157816 */ /* 0x000fe200000000ff */
[----:B------:R0:W-:Y:S01]  /*62d0*/  @P5 STG.E.U8 desc[UR12][R2.64], R19 ;  /* 0x0000001302005986 */ /* 0x0001e2000c10110c */
[----:B------:R-:W-:Y:S02]  /*62e0*/  PRMT R17, R16, 0x7771, RZ ;  /* 0x0000777110117816 */ /* 0x000fe400000000ff */
[----:B------:R-:W-:Y:S01]  /*62f0*/  LEA.HI.X.SX32 R13, R14, R20, 0x1, P6 ;  /* 0x000000140e0d7211 */ /* 0x000fe200030f0eff */
[----:B------:R0:W-:Y:S04]  /*6300*/  @P4 STG.E.U8 desc[UR12][R4.64], R23 ;  /* 0x0000001704004986 */ /* 0x0001e8000c10110c */
[----:B------:R0:W-:Y:S04]  /*6310*/  @P3 STG.E.U8 desc[UR12][R6.64], R15 ;  /* 0x0000000f06003986 */ /* 0x0001e8000c10110c */
[----:B------:R0:W-:Y:S04]  /*6320*/  @P2 STG.E.U8 desc[UR12][R8.64], R21 ;  /* 0x0000001508002986 */ /* 0x0001e8000c10110c */
[----:B------:R0:W-:Y:S01]  /*6330*/  @P0 STG.E.U8 desc[UR12][R10.64], R17 ;  /* 0x000000110a000986 */ /* 0x0001e2000c10110c */
[----:B------:R-:W-:Y:S05]  /*6340*/  @!P1 EXIT ;  /* 0x000000000000994d */ /* 0x000fea0003800000 */
[----:B0-----:R-:W-:-:S05]  /*6350*/  PRMT R3, R18, 0x7771, RZ ;  /* 0x0000777112037816 */ /* 0x001fca00000000ff */
[----:B------:R-:W-:Y:S01]  /*6360*/  STG.E.U8 desc[UR12][R12.64], R3 ;  /* 0x000000030c007986 */ /* 0x000fe2000c10110c */
[----:B------:R-:W-:Y:S05]  /*6370*/  EXIT ;  /* 0x000000000000794d */ /* 0x000fea0003800000 */
.L_x_3:
[----:B------:R-:W-:-:S00]  /*6380*/  BRA `(.L_x_3) ;  /* 0xfffffffc00fc7947 */ /* 0x000fc0000383ffff */
[----:B------:R-:W-:-:S00]  /*6390*/  NOP ;  /* 0x0000000000007918 */ /* 0x000fc00000000000 */
        /* <DEDUP_REMOVED lines=14> */
.L_x_4:


//--------------------- .nv.shared.matmul_kernel  --------------------------
	.section	.nv.shared.matmul_kernel,"aw",@nobits
	.sectionflags	@""
	.align	16
	.zero		1024


//--------------------- .nv.shared.reserved.0     --------------------------
	.section	.nv.shared.reserved.0,"aw",@nobits
	.weak		__nv_reservedSMEM_offset_0_alias
	.size		__nv_reservedSMEM_offset_0_alias, 0, 64
	.other		__nv_reservedSMEM_offset_0_alias,@"STO_CUDA_RESERVED_SHARED STV_DEFAULT"
__nv_reservedSMEM_offset_0_alias:
	.zero		0
	.zero		64


//--------------------- .nv.constant0.matmul_kernel --------------------------
	.section	.nv.constant0.matmul_kernel,"a",@progbits
	.sectionflags	@""
	.align	4
.nv.constant0.matmul_kernel:
	.zero		976


//--------------------- SYMBOLS --------------------------

	.type		.nv.reservedSmem.offset0,@object
	.size		.nv.reservedSmem.offset0,0x4
	.type		.nv.reservedSmem.cap,@object
	.size		.nv.reservedSmem.cap,0x4
